// auto-generated by cutlass_sweep.gemm — config: {"arch": "sm_90", "cluster_m": 1, "cluster_n": 1, "dtype": "fp16", "dtype_b": "fp16", "layout": "nt", "stages": 0, "tile_k": 32, "tile_m": 192, "tile_n": 96}
#include "cutlass/cutlass.h"
#include "cutlass/gemm/collective/collective_builder.hpp"
#include "cutlass/gemm/device/gemm_universal_adapter.h"
#include "cutlass/gemm/kernel/gemm_universal.hpp"
#include "cutlass/epilogue/collective/collective_builder.hpp"

using ElemA = cutlass::half_t;
using ElemB = cutlass::half_t;
using ElemCD = cutlass::half_t;
using Acc  = float;
using TileShape    = cute::Shape<cute::_192, cute::_96, cute::_32>;
using ClusterShape = cute::Shape<cute::_1, cute::_1, cute::_1>;

using CollectiveEpilogue = typename cutlass::epilogue::collective::CollectiveBuilder<
    cutlass::arch::Sm90, cutlass::arch::OpClassTensorOp,
    TileShape, ClusterShape,
    cutlass::epilogue::collective::EpilogueTileAuto,
    Acc, Acc,
    ElemCD, cutlass::layout::RowMajor, 128 / cutlass::sizeof_bits<ElemCD>::value,
    ElemCD, cutlass::layout::RowMajor, 128 / cutlass::sizeof_bits<ElemCD>::value,
    cutlass::epilogue::collective::EpilogueScheduleAuto
  >::CollectiveOp;

using CollectiveMainloop = typename cutlass::gemm::collective::CollectiveBuilder<
    cutlass::arch::Sm90, cutlass::arch::OpClassTensorOp,
    ElemA, cutlass::layout::RowMajor, 128 / cutlass::sizeof_bits<ElemA>::value,
    ElemB, cutlass::layout::ColumnMajor, 128 / cutlass::sizeof_bits<ElemB>::value,
    Acc,
    TileShape, ClusterShape,
    cutlass::gemm::collective::StageCountAutoCarveout<static_cast<int>(sizeof(typename CollectiveEpilogue::SharedStorage))>,
    cutlass::gemm::collective::KernelScheduleAuto
  >::CollectiveOp;

using GemmKernel = cutlass::gemm::kernel::GemmUniversal<
    cute::Shape<int,int,int,int>,
    CollectiveMainloop,
    CollectiveEpilogue
>;
using Gemm = cutlass::gemm::device::GemmUniversalAdapter<GemmKernel>;

// Force the device kernel symbol into the cubin without needing a host main.
auto* _anchor = &cutlass::device_kernel<GemmKernel>;


// ===== COMPILED SASS (sm_90a) =====

	.target	sm_90a

	.elftype	@"ET_EXEC"


//--------------------- .note.nv.tkinfo           --------------------------
	.section	.note.nv.tkinfo,"",@"SHT_NOTE"
	.sectionflags	@"SHF_NOTE_NV_TKINFO"
	.tkinfo
        /*0018*/ 	.word	0x00000002
        /*0030*/ 	.string	""
        /*0030*/ 	.string	"ptxas"
        /*0030*/ 	.string	"Cuda compilation tools, release 13.0, V13.0.88"
        /*0030*/ 	.string	"Build cuda_13.0.r13.0/compiler.36424714_0"
        /*0030*/ 	.string	"-arch sm_90a -m 64 "



//--------------------- .note.nv.cuinfo           --------------------------
	.section	.note.nv.cuinfo,"",@"SHT_NOTE"
	.sectionflags	@"SHF_NOTE_NV_CUINFO"
        /*0018*/ 	.short	0x0002
        /*001a*/ 	.short	0x005a
        /*001c*/ 	.short	0x0082
	.zero		2


//--------------------- .nv.info                  --------------------------
	.section	.nv.info,"",@"SHT_CUDA_INFO"
	.align	4


	//----- nvinfo : EIATTR_REGCOUNT
	.align		4
        /*0000*/ 	.byte	0x04, 0x2f
        /*0002*/ 	.short	(.L_15 - .L_14)
	.align		4
.L_14:
        /*0004*/ 	.word	index@(_ZN7cutlass13device_kernelINS_4gemm6kernel13GemmUniversalIN4cute5tupleIJiiiiEEENS1_10collective13CollectiveMmaINS1_34MainloopSm90TmaGmmaWarpSpecializedILi12ENS5_IJNS4_1CILi1EEESB_SB_EEENS1_35KernelTmaWarpSpecializedCooperativeEEENS5_IJNSA_ILi192EEENSA_ILi96EEENSA_ILi32EEEEEENS_6half_tENS5_IJlSB_lEEESJ_SK_NS4_8TiledMMAINS4_8MMA_AtomIJNS4_4SM904GMMA25MMA_64x96x16_F32F16F16_SSILNSO_5MajorE0ELSQ_0ELNSO_7ScaleInE1ELSR_1EEEEEENS4_6LayoutINS5_IJNSA_ILi2EEESB_SB_EEENS5_IJSB_NSA_ILi0EEESX_EEEEENS5_IJNS4_10UnderscoreES10_S10_EEEEENS4_13SM90_TMA_LOADENS4_14ComposedLayoutINS4_7SwizzleILi2ELi4ELi3EEENS4_18smem_ptr_flag_bitsILi16EEENSU_INS5_IJNSA_ILi8EEESH_EEENS5_IJSH_SB_EEEEEEEvNS4_8identityES13_S1D_vS1E_EENS_8epilogue10collective6detail29Sm90TmaWarpSpecializedAdapterINS1H_15DefaultEpilogueISJ_SK_SK_NS1G_6thread17LinearCombinationISJ_Li1EffLNS1L_9ScaleType4KindE0ELNS_15FloatRoundStyleE2ESJ_EENS1_15EpilogueDefaultEEEEEvvEEEEvNT_6ParamsE)
        /*0008*/ 	.word	0x000000a8


	//----- nvinfo : EIATTR_FRAME_SIZE
	.align		4
.L_15:
        /*000c*/ 	.byte	0x04, 0x11
        /*000e*/ 	.short	(.L_17 - .L_16)
	.align		4
.L_16:
        /*0010*/ 	.word	index@(_ZN7cutlass13device_kernelINS_4gemm6kernel13GemmUniversalIN4cute5tupleIJiiiiEEENS1_10collective13CollectiveMmaINS1_34MainloopSm90TmaGmmaWarpSpecializedILi12ENS5_IJNS4_1CILi1EEESB_SB_EEENS1_35KernelTmaWarpSpecializedCooperativeEEENS5_IJNSA_ILi192EEENSA_ILi96EEENSA_ILi32EEEEEENS_6half_tENS5_IJlSB_lEEESJ_SK_NS4_8TiledMMAINS4_8MMA_AtomIJNS4_4SM904GMMA25MMA_64x96x16_F32F16F16_SSILNSO_5MajorE0ELSQ_0ELNSO_7ScaleInE1ELSR_1EEEEEENS4_6LayoutINS5_IJNSA_ILi2EEESB_SB_EEENS5_IJSB_NSA_ILi0EEESX_EEEEENS5_IJNS4_10UnderscoreES10_S10_EEEEENS4_13SM90_TMA_LOADENS4_14ComposedLayoutINS4_7SwizzleILi2ELi4ELi3EEENS4_18smem_ptr_flag_bitsILi16EEENSU_INS5_IJNSA_ILi8EEESH_EEENS5_IJSH_SB_EEEEEEEvNS4_8identityES13_S1D_vS1E_EENS_8epilogue10collective6detail29Sm90TmaWarpSpecializedAdapterINS1H_15DefaultEpilogueISJ_SK_SK_NS1G_6thread17LinearCombinationISJ_Li1EffLNS1L_9ScaleType4KindE0ELNS_15FloatRoundStyleE2ESJ_EENS1_15EpilogueDefaultEEEEEvvEEEEvNT_6ParamsE)
        /*0014*/ 	.word	0x00000000


	//----- nvinfo : EIATTR_MIN_STACK_SIZE
	.align		4
.L_17:
        /*0018*/ 	.byte	0x04, 0x12
        /*001a*/ 	.short	(.L_19 - .L_18)
	.align		4
.L_18:
        /*001c*/ 	.word	index@(_ZN7cutlass13device_kernelINS_4gemm6kernel13GemmUniversalIN4cute5tupleIJiiiiEEENS1_10collective13CollectiveMmaINS1_34MainloopSm90TmaGmmaWarpSpecializedILi12ENS5_IJNS4_1CILi1EEESB_SB_EEENS1_35KernelTmaWarpSpecializedCooperativeEEENS5_IJNSA_ILi192EEENSA_ILi96EEENSA_ILi32EEEEEENS_6half_tENS5_IJlSB_lEEESJ_SK_NS4_8TiledMMAINS4_8MMA_AtomIJNS4_4SM904GMMA25MMA_64x96x16_F32F16F16_SSILNSO_5MajorE0ELSQ_0ELNSO_7ScaleInE1ELSR_1EEEEEENS4_6LayoutINS5_IJNSA_ILi2EEESB_SB_EEENS5_IJSB_NSA_ILi0EEESX_EEEEENS5_IJNS4_10UnderscoreES10_S10_EEEEENS4_13SM90_TMA_LOADENS4_14ComposedLayoutINS4_7SwizzleILi2ELi4ELi3EEENS4_18smem_ptr_flag_bitsILi16EEENSU_INS5_IJNSA_ILi8EEESH_EEENS5_IJSH_SB_EEEEEEEvNS4_8identityES13_S1D_vS1E_EENS_8epilogue10collective6detail29Sm90TmaWarpSpecializedAdapterINS1H_15DefaultEpilogueISJ_SK_SK_NS1G_6thread17LinearCombinationISJ_Li1EffLNS1L_9ScaleType4KindE0ELNS_15FloatRoundStyleE2ESJ_EENS1_15EpilogueDefaultEEEEEvvEEEEvNT_6ParamsE)
        /*0020*/ 	.word	0x00000000
.L_19:


//--------------------- .nv.compat                --------------------------
	.section	.nv.compat,"",@"SHT_CUDA_COMPAT_INFO"
	.align	4
        /*0000*/ 	.byte	0x02, 0x09, 0x01, 0x00, 0x02, 0x02, 0x04, 0x00, 0x02, 0x05, 0x05, 0x00, 0x03, 0x07, 0x01, 0x01
        /*0010*/ 	.byte	0x02, 0x03, 0x01, 0x00, 0x02, 0x06, 0x01, 0x00, 0x04, 0x0b, 0x08, 0x00, 0x00, 0x00, 0x00, 0x00
        /*0020*/ 	.byte	0x00, 0x00, 0x00, 0x00


//--------------------- .nv.info._ZN7cutlass13device_kernelINS_4gemm6kernel13GemmUniversalIN4cute5tupleIJiiiiEEENS1_10collective13CollectiveMmaINS1_34MainloopSm90TmaGmmaWarpSpecializedILi12ENS5_IJNS4_1CILi1EEESB_SB_EEENS1_35KernelTmaWarpSpecializedCooperativeEEENS5_IJNSA_ILi192EEENSA_ILi96EEENSA_ILi32EEEEEENS_6half_tENS5_IJlSB_lEEESJ_SK_NS4_8TiledMMAINS4_8MMA_AtomIJNS4_4SM904GMMA25MMA_64x96x16_F32F16F16_SSILNSO_5MajorE0ELSQ_0ELNSO_7ScaleInE1ELSR_1EEEEEENS4_6LayoutINS5_IJNSA_ILi2EEESB_SB_EEENS5_IJSB_NSA_ILi0EEESX_EEEEENS5_IJNS4_10UnderscoreES10_S10_EEEEENS4_13SM90_TMA_LOADENS4_14ComposedLayoutINS4_7SwizzleILi2ELi4ELi3EEENS4_18smem_ptr_flag_bitsILi16EEENSU_INS5_IJNSA_ILi8EEESH_EEENS5_IJSH_SB_EEEEEEEvNS4_8identityES13_S1D_vS1E_EENS_8epilogue10collective6detail29Sm90TmaWarpSpecializedAdapterINS1H_15DefaultEpilogueISJ_SK_SK_NS1G_6thread17LinearCombinationISJ_Li1EffLNS1L_9ScaleType4KindE0ELNS_15FloatRoundStyleE2ESJ_EENS1_15EpilogueDefaultEEEEEvvEEEEvNT_6ParamsE --------------------------
	.section	.nv.info._ZN7cutlass13device_kernelINS_4gemm6kernel13GemmUniversalIN4cute5tupleIJiiiiEEENS1_10collective13CollectiveMmaINS1_34MainloopSm90TmaGmmaWarpSpecializedILi12ENS5_IJNS4_1CILi1EEESB_SB_EEENS1_35KernelTmaWarpSpecializedCooperativeEEENS5_IJNSA_ILi192EEENSA_ILi96EEENSA_ILi32EEEEEENS_6half_tENS5_IJlSB_lEEESJ_SK_NS4_8TiledMMAINS4_8MMA_AtomIJNS4_4SM904GMMA25MMA_64x96x16_F32F16F16_SSILNSO_5MajorE0ELSQ_0ELNSO_7ScaleInE1ELSR_1EEEEEENS4_6LayoutINS5_IJNSA_ILi2EEESB_SB_EEENS5_IJSB_NSA_ILi0EEESX_EEEEENS5_IJNS4_10UnderscoreES10_S10_EEEEENS4_13SM90_TMA_LOADENS4_14ComposedLayoutINS4_7SwizzleILi2ELi4ELi3EEENS4_18smem_ptr_flag_bitsILi16EEENSU_INS5_IJNSA_ILi8EEESH_EEENS5_IJSH_SB_EEEEEEEvNS4_8identityES13_S1D_vS1E_EENS_8epilogue10collective6detail29Sm90TmaWarpSpecializedAdapterINS1H_15DefaultEpilogueISJ_SK_SK_NS1G_6thread17LinearCombinationISJ_Li1EffLNS1L_9ScaleType4KindE0ELNS_15FloatRoundStyleE2ESJ_EENS1_15EpilogueDefaultEEEEEvvEEEEvNT_6ParamsE,"",@"SHT_CUDA_INFO"
	.sectionflags	@""
	.align	4


	//----- nvinfo : EIATTR_CUDA_API_VERSION
	.align		4
        /*0000*/ 	.byte	0x04, 0x37
        /*0002*/ 	.short	(.L_21 - .L_20)
.L_20:
        /*0004*/ 	.word	0x00000082


	//----- nvinfo : EIATTR_KPARAM_INFO
	.align		4
.L_21:
        /*0008*/ 	.byte	0x04, 0x17
        /*000a*/ 	.short	(.L_23 - .L_22)
.L_22:
        /*000c*/ 	.word	0x00000000
        /*0010*/ 	.short	0x0000
        /*0012*/ 	.short	0x0070
        /*0014*/ 	.byte	0x00, 0xf0, 0x01, 0x10


	//----- nvinfo : EIATTR_SPARSE_MMA_MASK
	.align		4
.L_23:
        /*0018*/ 	.byte	0x03, 0x50
        /*001a*/ 	.short	0x0000


	//----- nvinfo : EIATTR_MAXREG_COUNT
	.align		4
        /*001c*/ 	.byte	0x03, 0x1b
        /*001e*/ 	.short	0x00a8


	//----- nvinfo : EIATTR_NUM_BARRIERS
	.align		4
        /*0020*/ 	.byte	0x02, 0x4c
        /*0022*/ 	.byte	0x01
	.zero		1


	//----- nvinfo : EIATTR_EXTERNS
	.align		4
        /*0024*/ 	.byte	0x04, 0x0f
        /*0026*/ 	.short	(.L_25 - .L_24)


	//   ....[0]....
	.align		4
.L_24:
        /*0028*/ 	.word	index@(__assertfail)


	//----- nvinfo : EIATTR_MERCURY_ISA_VERSION
	.align		4
.L_25:
        /*002c*/ 	.byte	0x03, 0x5f
        /*002e*/ 	.short	0x0101


	//----- nvinfo : EIATTR_INT_WARP_WIDE_INSTR_OFFSETS
	.align		4
        /*0030*/ 	.byte	0x04, 0x31
        /*0032*/ 	.short	(.L_27 - .L_26)


	//   ....[0]....
.L_26:
        /*0034*/ 	.word	0x000004e0


	//   ....[1]....
        /*0038*/ 	.word	0x00000510


	//   ....[2]....
        /*003c*/ 	.word	0x000005f0


	//----- nvinfo : EIATTR_COOP_GROUP_MASK_REGIDS
	.align		4
.L_27:
        /*0040*/ 	.byte	0x04, 0x29
        /*0042*/ 	.short	(.L_29 - .L_28)


	//   ....[0]....
.L_28:
        /*0044*/ 	.word	0xffffffff


	//   ....[1]....
        /*0048*/ 	.word	0xffffffff


	//   ....[2]....
        /*004c*/ 	.word	0xffffffff


	//   ....[3]....
        /*0050*/ 	.word	0xffffffff


	//   ....[4]....
        /*0054*/ 	.word	0xffffffff


	//----- nvinfo : EIATTR_COOP_GROUP_INSTR_OFFSETS
	.align		4
.L_29:
        /*0058*/ 	.byte	0x04, 0x28
        /*005a*/ 	.short	(.L_31 - .L_30)


	//   ....[0]....
.L_30:
        /*005c*/ 	.word	0x00000060


	//   ....[1]....
        /*0060*/ 	.word	0x00000070


	//   ....[2]....
        /*0064*/ 	.word	0x00000130


	//   ....[3]....
        /*0068*/ 	.word	0x000003f0


	//   ....[4]....
        /*006c*/ 	.word	0x000010a0


	//----- nvinfo : EIATTR_REG_RECONFIG
	.align		4
.L_31:
        /*0070*/ 	.byte	0x01, 0x54
	.zero		2


	//----- nvinfo : EIATTR_SYSCALL_OFFSETS
	.align		4
        /*0074*/ 	.byte	0x04, 0x46
        /*0076*/ 	.short	(.L_33 - .L_32)


	//   ....[0]....
.L_32:
        /*0078*/ 	.word	0x00001260


	//----- nvinfo : EIATTR_MBARRIER_INSTR_OFFSETS
	.align		4
.L_33:
        /*007c*/ 	.byte	0x04, 0x39
        /*007e*/ 	.short	(.L_35 - .L_34)


	//   ....[0]....
.L_34:
        /*0080*/ 	.word	0x00000250
        /*0084*/ 	.word	0x000000ff
        /*0088*/ 	.word	0x00000000
        /*008c*/ 	.short	0x0100
        /*008e*/ 	.byte	0x08
	.zero		1


	//   ....[1]....
        /*0090*/ 	.word	0x00000260
        /*0094*/ 	.word	0x000000ff
        /*0098*/ 	.word	0x00000060
        /*009c*/ 	.short	0x0100
        /*009e*/ 	.byte	0x08
	.zero		1


	//   ....[2]....
        /*00a0*/ 	.word	0x00000270
        /*00a4*/ 	.word	0x000000ff
        /*00a8*/ 	.word	0x00000008
        /*00ac*/ 	.short	0x0100
        /*00ae*/ 	.byte	0x08
	.zero		1


	//   ....[3]....
        /*00b0*/ 	.word	0x00000280
        /*00b4*/ 	.word	0x000000ff
        /*00b8*/ 	.word	0x00000068
        /*00bc*/ 	.short	0x0100
        /*00be*/ 	.byte	0x08
	.zero		1


	//   ....[4]....
        /*00c0*/ 	.word	0x00000290
        /*00c4*/ 	.word	0x000000ff
        /*00c8*/ 	.word	0x00000010
        /*00cc*/ 	.short	0x0100
        /*00ce*/ 	.byte	0x08
	.zero		1


	//   ....[5]....
        /*00d0*/ 	.word	0x000002a0
        /*00d4*/ 	.word	0x000000ff
        /*00d8*/ 	.word	0x00000070
        /*00dc*/ 	.short	0x0100
        /*00de*/ 	.byte	0x08
	.zero		1


	//   ....[6]....
        /*00e0*/ 	.word	0x000002b0
        /*00e4*/ 	.word	0x000000ff
        /*00e8*/ 	.word	0x00000018
        /*00ec*/ 	.short	0x0100
        /*00ee*/ 	.byte	0x08
	.zero		1


	//   ....[7]....
        /*00f0*/ 	.word	0x000002c0
        /*00f4*/ 	.word	0x000000ff
        /*00f8*/ 	.word	0x00000078
        /*00fc*/ 	.short	0x0100
        /*00fe*/ 	.byte	0x08
	.zero		1


	//   ....[8]....
        /*0100*/ 	.word	0x000002d0
        /*0104*/ 	.word	0x000000ff
        /*0108*/ 	.word	0x00000020
        /*010c*/ 	.short	0x0100
        /*010e*/ 	.byte	0x08
	.zero		1


	//   ....[9]....
        /*0110*/ 	.word	0x000002e0
        /*0114*/ 	.word	0x000000ff
        /*0118*/ 	.word	0x00000080
        /*011c*/ 	.short	0x0100
        /*011e*/ 	.byte	0x08
	.zero		1


	//   ....[10]....
        /*0120*/ 	.word	0x000002f0
        /*0124*/ 	.word	0x000000ff
        /*0128*/ 	.word	0x00000028
        /*012c*/ 	.short	0x0100
        /*012e*/ 	.byte	0x08
	.zero		1


	//   ....[11]....
        /*0130*/ 	.word	0x00000300
        /*0134*/ 	.word	0x000000ff
        /*0138*/ 	.word	0x00000088
        /*013c*/ 	.short	0x0100
        /*013e*/ 	.byte	0x08
	.zero		1


	//   ....[12]....
        /*0140*/ 	.word	0x00000310
        /*0144*/ 	.word	0x000000ff
        /*0148*/ 	.word	0x00000030
        /*014c*/ 	.short	0x0100
        /*014e*/ 	.byte	0x08
	.zero		1


	//   ....[13]....
        /*0150*/ 	.word	0x00000320
        /*0154*/ 	.word	0x000000ff
        /*0158*/ 	.word	0x00000090
        /*015c*/ 	.short	0x0100
        /*015e*/ 	.byte	0x08
	.zero		1


	//   ....[14]....
        /*0160*/ 	.word	0x00000330
        /*0164*/ 	.word	0x000000ff
        /*0168*/ 	.word	0x00000038
        /*016c*/ 	.short	0x0100
        /*016e*/ 	.byte	0x08
	.zero		1


	//   ....[15]....
        /*0170*/ 	.word	0x00000340
        /*0174*/ 	.word	0x000000ff
        /*0178*/ 	.word	0x00000098
        /*017c*/ 	.short	0x0100
        /*017e*/ 	.byte	0x08
	.zero		1


	//   ....[16]....
        /*0180*/ 	.word	0x00000350
        /*0184*/ 	.word	0x000000ff
        /*0188*/ 	.word	0x00000040
        /*018c*/ 	.short	0x0100
        /*018e*/ 	.byte	0x08
	.zero		1


	//   ....[17]....
        /*0190*/ 	.word	0x00000360
        /*0194*/ 	.word	0x000000ff
        /*0198*/ 	.word	0x000000a0
        /*019c*/ 	.short	0x0100
        /*019e*/ 	.byte	0x08
	.zero		1


	//   ....[18]....
        /*01a0*/ 	.word	0x00000370
        /*01a4*/ 	.word	0x000000ff
        /*01a8*/ 	.word	0x00000048
        /*01ac*/ 	.short	0x0100
        /*01ae*/ 	.byte	0x08
	.zero		1


	//   ....[19]....
        /*01b0*/ 	.word	0x00000380
        /*01b4*/ 	.word	0x000000ff
        /*01b8*/ 	.word	0x000000a8
        /*01bc*/ 	.short	0x0100
        /*01be*/ 	.byte	0x08
	.zero		1


	//   ....[20]....
        /*01c0*/ 	.word	0x00000390
        /*01c4*/ 	.word	0x000000ff
        /*01c8*/ 	.word	0x00000050
        /*01cc*/ 	.short	0x0100
        /*01ce*/ 	.byte	0x08
	.zero		1


	//   ....[21]....
        /*01d0*/ 	.word	0x000003a0
        /*01d4*/ 	.word	0x000000ff
        /*01d8*/ 	.word	0x000000b0
        /*01dc*/ 	.short	0x0100
        /*01de*/ 	.byte	0x08
	.zero		1


	//   ....[22]....
        /*01e0*/ 	.word	0x000003b0
        /*01e4*/ 	.word	0x000000ff
        /*01e8*/ 	.word	0x00000058
        /*01ec*/ 	.short	0x0100
        /*01ee*/ 	.byte	0x08
	.zero		1


	//   ....[23]....
        /*01f0*/ 	.word	0x000003c0
        /*01f4*/ 	.word	0x000000ff
        /*01f8*/ 	.word	0x000000b8
        /*01fc*/ 	.short	0x0100
        /*01fe*/ 	.byte	0x08
	.zero		1


	//   ....[24]....
        /*0200*/ 	.word	0x00000660
        /*0204*/ 	.word	0x000000ff
        /*0208*/ 	.word	0x000000d0
        /*020c*/ 	.short	0x0100
        /*020e*/ 	.byte	0x06
	.zero		1


	//   ....[25]....
        /*0210*/ 	.word	0x000006c0
        /*0214*/ 	.word	0x000000ff
        /*0218*/ 	.word	0x000000d8
        /*021c*/ 	.short	0x0100
        /*021e*/ 	.byte	0x06
	.zero		1


	//   ....[26]....
        /*0220*/ 	.word	0x000012e0
        /*0224*/ 	.word	0x00000003
        /*0228*/ 	.word	0x00000000
        /*022c*/ 	.short	0x010a
        /*022e*/ 	.byte	0x3f
	.zero		1


	//   ....[27]....
        /*0230*/ 	.word	0x00001320
        /*0234*/ 	.word	0x00000003
        /*0238*/ 	.word	0x00000000
        /*023c*/ 	.short	0x010a
        /*023e*/ 	.byte	0x3f
	.zero		1


	//   ....[28]....
        /*0240*/ 	.word	0x00001680
        /*0244*/ 	.word	0x000000ff
        /*0248*/ 	.word	0x00000000
        /*024c*/ 	.short	0x010a
        /*024e*/ 	.byte	0x08
	.zero		1


	//   ....[29]....
        /*0250*/ 	.word	0x000016c0
        /*0254*/ 	.word	0x000000ff
        /*0258*/ 	.word	0x00000000
        /*025c*/ 	.short	0x010a
        /*025e*/ 	.byte	0x08
	.zero		1


	//   ....[30]....
        /*0260*/ 	.word	0x000018e0
        /*0264*/ 	.word	0x000000ff
        /*0268*/ 	.word	0x00000000
        /*026c*/ 	.short	0x0101
        /*026e*/ 	.byte	0x08
	.zero		1


	//   ....[31]....
        /*0270*/ 	.word	0x00001ae0
        /*0274*/ 	.word	0x000000ff
        /*0278*/ 	.word	0x00000000
        /*027c*/ 	.short	0x0101
        /*027e*/ 	.byte	0x06
	.zero		1


	//   ....[32]....
        /*0280*/ 	.word	0x00009720
        /*0284*/ 	.word	0x0000000e
        /*0288*/ 	.word	0x00000060
        /*028c*/ 	.short	0x010a
        /*028e*/ 	.byte	0x3f
	.zero		1


	//   ....[33]....
        /*0290*/ 	.word	0x00009aa0
        /*0294*/ 	.word	0x00000006
        /*0298*/ 	.word	0x000000d8
        /*029c*/ 	.short	0x0101
        /*029e*/ 	.byte	0x3f
	.zero		1


	//   ....[34]....
        /*02a0*/ 	.word	0x0000a1d0
        /*02a4*/ 	.word	0x00000007
        /*02a8*/ 	.word	0x00000000
        /*02ac*/ 	.short	0x010a
        /*02ae*/ 	.byte	0x3f
	.zero		1


	//   ....[35]....
        /*02b0*/ 	.word	0x0000a250
        /*02b4*/ 	.word	0x00000009
        /*02b8*/ 	.word	0x00000000
        /*02bc*/ 	.short	0x010a
        /*02be*/ 	.byte	0x3f
	.zero		1


	//   ....[36]....
        /*02c0*/ 	.word	0x0000a2e0
        /*02c4*/ 	.word	0x00000006
        /*02c8*/ 	.word	0x00000000
        /*02cc*/ 	.short	0x010a
        /*02ce*/ 	.byte	0x3f
	.zero		1


	//   ....[37]....
        /*02d0*/ 	.word	0x0000a370
        /*02d4*/ 	.word	0x00000009
        /*02d8*/ 	.word	0x00000000
        /*02dc*/ 	.short	0x010a
        /*02de*/ 	.byte	0x3f
	.zero		1


	//   ....[38]....
        /*02e0*/ 	.word	0x0000a400
        /*02e4*/ 	.word	0x00000006
        /*02e8*/ 	.word	0x00000000
        /*02ec*/ 	.short	0x010a
        /*02ee*/ 	.byte	0x3f
	.zero		1


	//   ....[39]....
        /*02f0*/ 	.word	0x0000a490
        /*02f4*/ 	.word	0x00000009
        /*02f8*/ 	.word	0x00000000
        /*02fc*/ 	.short	0x010a
        /*02fe*/ 	.byte	0x3f
	.zero		1


	//   ....[40]....
        /*0300*/ 	.word	0x0000a520
        /*0304*/ 	.word	0x00000006
        /*0308*/ 	.word	0x00000000
        /*030c*/ 	.short	0x010a
        /*030e*/ 	.byte	0x3f
	.zero		1


	//   ....[41]....
        /*0310*/ 	.word	0x0000a5b0
        /*0314*/ 	.word	0x00000009
        /*0318*/ 	.word	0x00000000
        /*031c*/ 	.short	0x010a
        /*031e*/ 	.byte	0x3f
	.zero		1


	//   ....[42]....
        /*0320*/ 	.word	0x0000a640
        /*0324*/ 	.word	0x00000006
        /*0328*/ 	.word	0x00000000
        /*032c*/ 	.short	0x010a
        /*032e*/ 	.byte	0x3f
	.zero		1


	//   ....[43]....
        /*0330*/ 	.word	0x0000a6d0
        /*0334*/ 	.word	0x00000009
        /*0338*/ 	.word	0x00000000
        /*033c*/ 	.short	0x010a
        /*033e*/ 	.byte	0x3f
	.zero		1


	//   ....[44]....
        /*0340*/ 	.word	0x0000a760
        /*0344*/ 	.word	0x00000006
        /*0348*/ 	.word	0x00000000
        /*034c*/ 	.short	0x010a
        /*034e*/ 	.byte	0x3f
	.zero		1


	//   ....[45]....
        /*0350*/ 	.word	0x0000a7f0
        /*0354*/ 	.word	0x00000003
        /*0358*/ 	.word	0x00000000
        /*035c*/ 	.short	0x010a
        /*035e*/ 	.byte	0x3f
	.zero		1


	//   ....[46]....
        /*0360*/ 	.word	0x0000a850
        /*0364*/ 	.word	0x00000003
        /*0368*/ 	.word	0x00000000
        /*036c*/ 	.short	0x010a
        /*036e*/ 	.byte	0x3f
	.zero		1


	//   ....[47]....
        /*0370*/ 	.word	0x0000a8b0
        /*0374*/ 	.word	0x00000004
        /*0378*/ 	.word	0x00000000
        /*037c*/ 	.short	0x010a
        /*037e*/ 	.byte	0x3f
	.zero		1


	//   ....[48]....
        /*0380*/ 	.word	0x0000a980
        /*0384*/ 	.word	0x0000000e
        /*0388*/ 	.word	0x00000060
        /*038c*/ 	.short	0x010a
        /*038e*/ 	.byte	0x3f
	.zero		1


	//   ....[49]....
        /*0390*/ 	.word	0x0000aa50
        /*0394*/ 	.word	0x00000007
        /*0398*/ 	.word	0x00000000
        /*039c*/ 	.short	0x010a
        /*039e*/ 	.byte	0x3f
	.zero		1


	//   ....[50]....
        /*03a0*/ 	.word	0x0000aaa0
        /*03a4*/ 	.word	0x00000009
        /*03a8*/ 	.word	0x00000000
        /*03ac*/ 	.short	0x010a
        /*03ae*/ 	.byte	0x3f
	.zero		1


	//   ....[51]....
        /*03b0*/ 	.word	0x0000aaf0
        /*03b4*/ 	.word	0x00000006
        /*03b8*/ 	.word	0x00000000
        /*03bc*/ 	.short	0x010a
        /*03be*/ 	.byte	0x3f
	.zero		1


	//   ....[52]....
        /*03c0*/ 	.word	0x0000ab40
        /*03c4*/ 	.word	0x00000009
        /*03c8*/ 	.word	0x00000000
        /*03cc*/ 	.short	0x010a
        /*03ce*/ 	.byte	0x3f
	.zero		1


	//   ....[53]....
        /*03d0*/ 	.word	0x0000ab90
        /*03d4*/ 	.word	0x00000006
        /*03d8*/ 	.word	0x00000000
        /*03dc*/ 	.short	0x010a
        /*03de*/ 	.byte	0x3f
	.zero		1


	//   ....[54]....
        /*03e0*/ 	.word	0x0000abe0
        /*03e4*/ 	.word	0x00000009
        /*03e8*/ 	.word	0x00000000
        /*03ec*/ 	.short	0x010a
        /*03ee*/ 	.byte	0x3f
	.zero		1


	//   ....[55]....
        /*03f0*/ 	.word	0x0000ac30
        /*03f4*/ 	.word	0x00000006
        /*03f8*/ 	.word	0x00000000
        /*03fc*/ 	.short	0x010a
        /*03fe*/ 	.byte	0x3f
	.zero		1


	//   ....[56]....
        /*0400*/ 	.word	0x0000ac80
        /*0404*/ 	.word	0x00000009
        /*0408*/ 	.word	0x00000000
        /*040c*/ 	.short	0x010a
        /*040e*/ 	.byte	0x3f
	.zero		1


	//   ....[57]....
        /*0410*/ 	.word	0x0000acd0
        /*0414*/ 	.word	0x00000006
        /*0418*/ 	.word	0x00000000
        /*041c*/ 	.short	0x010a
        /*041e*/ 	.byte	0x3f
	.zero		1


	//   ....[58]....
        /*0420*/ 	.word	0x0000ad20
        /*0424*/ 	.word	0x00000009
        /*0428*/ 	.word	0x00000000
        /*042c*/ 	.short	0x010a
        /*042e*/ 	.byte	0x3f
	.zero		1


	//   ....[59]....
        /*0430*/ 	.word	0x0000ad70
        /*0434*/ 	.word	0x00000006
        /*0438*/ 	.word	0x00000000
        /*043c*/ 	.short	0x010a
        /*043e*/ 	.byte	0x3f
	.zero		1


	//----- nvinfo : EIATTR_NUM_MBARRIERS
	.align		4
.L_35:
        /*0440*/ 	.byte	0x03, 0x38
        /*0442*/ 	.short	0x001a


	//----- nvinfo : EIATTR_EXIT_INSTR_OFFSETS
	.align		4
        /*0444*/ 	.byte	0x04, 0x1c
        /*0446*/ 	.short	(.L_37 - .L_36)


	//   ....[0]....
.L_36:
        /*0448*/ 	.word	0x00000710


	//   ....[1]....
        /*044c*/ 	.word	0x00000fd0


	//   ....[2]....
        /*0450*/ 	.word	0x00008d90


	//   ....[3]....
        /*0454*/ 	.word	0x000093c0


	//   ....[4]....
        /*0458*/ 	.word	0x0000a840


	//----- nvinfo : EIATTR_MAX_THREADS
	.align		4
.L_37:
        /*045c*/ 	.byte	0x04, 0x05
        /*045e*/ 	.short	(.L_39 - .L_38)
.L_38:
        /*0460*/ 	.word	0x00000180
        /*0464*/ 	.word	0x00000001
        /*0468*/ 	.word	0x00000001


	//----- nvinfo : EIATTR_CRS_STACK_SIZE
	.align		4
.L_39:
        /*046c*/ 	.byte	0x04, 0x1e
        /*046e*/ 	.short	(.L_41 - .L_40)
.L_40:
        /*0470*/ 	.word	0x00000000


	//----- nvinfo : EIATTR_CBANK_PARAM_SIZE
	.align		4
.L_41:
        /*0474*/ 	.byte	0x03, 0x19
        /*0476*/ 	.short	0x0470


	//----- nvinfo : EIATTR_PARAM_CBANK
	.align		4
        /*0478*/ 	.byte	0x04, 0x0a
        /*047a*/ 	.short	(.L_43 - .L_42)
	.align		4
.L_42:
        /*047c*/ 	.word	index@(.nv.constant0._ZN7cutlass13device_kernelINS_4gemm6kernel13GemmUniversalIN4cute5tupleIJiiiiEEENS1_10collective13CollectiveMmaINS1_34MainloopSm90TmaGmmaWarpSpecializedILi12ENS5_IJNS4_1CILi1EEESB_SB_EEENS1_35KernelTmaWarpSpecializedCooperativeEEENS5_IJNSA_ILi192EEENSA_ILi96EEENSA_ILi32EEEEEENS_6half_tENS5_IJlSB_lEEESJ_SK_NS4_8TiledMMAINS4_8MMA_AtomIJNS4_4SM904GMMA25MMA_64x96x16_F32F16F16_SSILNSO_5MajorE0ELSQ_0ELNSO_7ScaleInE1ELSR_1EEEEEENS4_6LayoutINS5_IJNSA_ILi2EEESB_SB_EEENS5_IJSB_NSA_ILi0EEESX_EEEEENS5_IJNS4_10UnderscoreES10_S10_EEEEENS4_13SM90_TMA_LOADENS4_14ComposedLayoutINS4_7SwizzleILi2ELi4ELi3EEENS4_18smem_ptr_flag_bitsILi16EEENSU_INS5_IJNSA_ILi8EEESH_EEENS5_IJSH_SB_EEEEEEEvNS4_8identityES13_S1D_vS1E_EENS_8epilogue10collective6detail29Sm90TmaWarpSpecializedAdapterINS1H_15DefaultEpilogueISJ_SK_SK_NS1G_6thread17LinearCombinationISJ_Li1EffLNS1L_9ScaleType4KindE0ELNS_15FloatRoundStyleE2ESJ_EENS1_15EpilogueDefaultEEEEEvvEEEEvNT_6ParamsE)
        /*0480*/ 	.short	0x0210
        /*0482*/ 	.short	0x0470


	//----- nvinfo : EIATTR_SW_WAR
	.align		4
.L_43:
        /*0484*/ 	.byte	0x04, 0x36
        /*0486*/ 	.short	(.L_45 - .L_44)
.L_44:
        /*0488*/ 	.word	0x00000008
.L_45:


//--------------------- .nv.callgraph             --------------------------
	.section	.nv.callgraph,"",@"SHT_CUDA_CALLGRAPH"
	.align	4
	.sectionentsize	8
	.align		4
        /*0000*/ 	.word	0x00000000
	.align		4
        /*0004*/ 	.word	0xffffffff
	.align		4
        /*0008*/ 	.word	index@(_ZN7cutlass13device_kernelINS_4gemm6kernel13GemmUniversalIN4cute5tupleIJiiiiEEENS1_10collective13CollectiveMmaINS1_34MainloopSm90TmaGmmaWarpSpecializedILi12ENS5_IJNS4_1CILi1EEESB_SB_EEENS1_35KernelTmaWarpSpecializedCooperativeEEENS5_IJNSA_ILi192EEENSA_ILi96EEENSA_ILi32EEEEEENS_6half_tENS5_IJlSB_lEEESJ_SK_NS4_8TiledMMAINS4_8MMA_AtomIJNS4_4SM904GMMA25MMA_64x96x16_F32F16F16_SSILNSO_5MajorE0ELSQ_0ELNSO_7ScaleInE1ELSR_1EEEEEENS4_6LayoutINS5_IJNSA_ILi2EEESB_SB_EEENS5_IJSB_NSA_ILi0EEESX_EEEEENS5_IJNS4_10UnderscoreES10_S10_EEEEENS4_13SM90_TMA_LOADENS4_14ComposedLayoutINS4_7SwizzleILi2ELi4ELi3EEENS4_18smem_ptr_flag_bitsILi16EEENSU_INS5_IJNSA_ILi8EEESH_EEENS5_IJSH_SB_EEEEEEEvNS4_8identityES13_S1D_vS1E_EENS_8epilogue10collective6detail29Sm90TmaWarpSpecializedAdapterINS1H_15DefaultEpilogueISJ_SK_SK_NS1G_6thread17LinearCombinationISJ_Li1EffLNS1L_9ScaleType4KindE0ELNS_15FloatRoundStyleE2ESJ_EENS1_15EpilogueDefaultEEEEEvvEEEEvNT_6ParamsE)
	.align		4
        /*000c*/ 	.word	index@(__assertfail)
	.align		4
        /*0010*/ 	.word	0x00000000
	.align		4
        /*0014*/ 	.word	0xfffffffe
	.align		4
        /*0018*/ 	.word	0x00000000
	.align		4
        /*001c*/ 	.word	0xfffffffd
	.align		4
        /*0020*/ 	.word	0x00000000
	.align		4
        /*0024*/ 	.word	0xfffffffc


//--------------------- .nv.constant4             --------------------------
	.section	.nv.constant4,"a",@progbits
	.align	8
	.align		8
.nv.constant4:
        /*0000*/ 	.dword	__assertfail
	.align		8
        /*0008*/ 	.dword	__unnamed_1
	.align		8
        /*0010*/ 	.dword	_ZN40_INTERNAL_4f80a4a2_4_k_cu_52d59d6f_166204cuda3std3__45__cpo5beginE
	.align		8
        /*0018*/ 	.dword	_ZN40_INTERNAL_4f80a4a2_4_k_cu_52d59d6f_166204cuda3std3__45__cpo3endE
	.align		8
        /*0020*/ 	.dword	_ZN40_INTERNAL_4f80a4a2_4_k_cu_52d59d6f_166204cuda3std3__45__cpo6cbeginE
	.align		8
        /*0028*/ 	.dword	_ZN40_INTERNAL_4f80a4a2_4_k_cu_52d59d6f_166204cuda3std3__45__cpo4cendE
	.align		8
        /*0030*/ 	.dword	_ZN40_INTERNAL_4f80a4a2_4_k_cu_52d59d6f_166204cuda3std3__442_GLOBAL__N__4f80a4a2_4_k_cu_52d59d6f_166206ignoreE
	.align		8
        /*0038*/ 	.dword	_ZN40_INTERNAL_4f80a4a2_4_k_cu_52d59d6f_166204cuda3std3__419piecewise_constructE
	.align		8
        /*0040*/ 	.dword	_ZN40_INTERNAL_4f80a4a2_4_k_cu_52d59d6f_166204cuda3std3__48in_placeE
	.align		8
        /*0048*/ 	.dword	_ZN40_INTERNAL_4f80a4a2_4_k_cu_52d59d6f_166204cuda3std6ranges3__45__cpo4swapE
	.align		8
        /*0050*/ 	.dword	_ZN40_INTERNAL_4f80a4a2_4_k_cu_52d59d6f_166204cuda3std6ranges3__45__cpo9iter_moveE
	.align		8
        /*0058*/ 	.dword	_ZN40_INTERNAL_4f80a4a2_4_k_cu_52d59d6f_166204cute7productE
	.align		8
        /*0060*/ 	.dword	_ZN40_INTERNAL_4f80a4a2_4_k_cu_52d59d6f_166204cute1_E
	.align		8
        /*0068*/ 	.dword	$str$22
	.align		8
        /*0070*/ 	.dword	$str$23


//--------------------- .text._ZN7cutlass13device_kernelINS_4gemm6kernel13GemmUniversalIN4cute5tupleIJiiiiEEENS1_10collective13CollectiveMmaINS1_34MainloopSm90TmaGmmaWarpSpecializedILi12ENS5_IJNS4_1CILi1EEESB_SB_EEENS1_35KernelTmaWarpSpecializedCooperativeEEENS5_IJNSA_ILi192EEENSA_ILi96EEENSA_ILi32EEEEEENS_6half_tENS5_IJlSB_lEEESJ_SK_NS4_8TiledMMAINS4_8MMA_AtomIJNS4_4SM904GMMA25MMA_64x96x16_F32F16F16_SSILNSO_5MajorE0ELSQ_0ELNSO_7ScaleInE1ELSR_1EEEEEENS4_6LayoutINS5_IJNSA_ILi2EEESB_SB_EEENS5_IJSB_NSA_ILi0EEESX_EEEEENS5_IJNS4_10UnderscoreES10_S10_EEEEENS4_13SM90_TMA_LOADENS4_14ComposedLayoutINS4_7SwizzleILi2ELi4ELi3EEENS4_18smem_ptr_flag_bitsILi16EEENSU_INS5_IJNSA_ILi8EEESH_EEENS5_IJSH_SB_EEEEEEEvNS4_8identityES13_S1D_vS1E_EENS_8epilogue10collective6detail29Sm90TmaWarpSpecializedAdapterINS1H_15DefaultEpilogueISJ_SK_SK_NS1G_6thread17LinearCombinationISJ_Li1EffLNS1L_9ScaleType4KindE0ELNS_15FloatRoundStyleE2ESJ_EENS1_15EpilogueDefaultEEEEEvvEEEEvNT_6ParamsE --------------------------
	.section	.text._ZN7cutlass13device_kernelINS_4gemm6kernel13GemmUniversalIN4cute5tupleIJiiiiEEENS1_10collective13CollectiveMmaINS1_34MainloopSm90TmaGmmaWarpSpecializedILi12ENS5_IJNS4_1CILi1EEESB_SB_EEENS1_35KernelTmaWarpSpecializedCooperativeEEENS5_IJNSA_ILi192EEENSA_ILi96EEENSA_ILi32EEEEEENS_6half_tENS5_IJlSB_lEEESJ_SK_NS4_8TiledMMAINS4_8MMA_AtomIJNS4_4SM904GMMA25MMA_64x96x16_F32F16F16_SSILNSO_5MajorE0ELSQ_0ELNSO_7ScaleInE1ELSR_1EEEEEENS4_6LayoutINS5_IJNSA_ILi2EEESB_SB_EEENS5_IJSB_NSA_ILi0EEESX_EEEEENS5_IJNS4_10UnderscoreES10_S10_EEEEENS4_13SM90_TMA_LOADENS4_14ComposedLayoutINS4_7SwizzleILi2ELi4ELi3EEENS4_18smem_ptr_flag_bitsILi16EEENSU_INS5_IJNSA_ILi8EEESH_EEENS5_IJSH_SB_EEEEEEEvNS4_8identityES13_S1D_vS1E_EENS_8epilogue10collective6detail29Sm90TmaWarpSpecializedAdapterINS1H_15DefaultEpilogueISJ_SK_SK_NS1G_6thread17LinearCombinationISJ_Li1EffLNS1L_9ScaleType4KindE0ELNS_15FloatRoundStyleE2ESJ_EENS1_15EpilogueDefaultEEEEEvvEEEEvNT_6ParamsE,"ax",@progbits
	.align	128
.text._ZN7cutlass13device_kernelINS_4gemm6kernel13GemmUniversalIN4cute5tupleIJiiiiEEENS1_10collective13CollectiveMmaINS1_34MainloopSm90TmaGmmaWarpSpecializedILi12ENS5_IJNS4_1CILi1EEESB_SB_EEENS1_35KernelTmaWarpSpecializedCooperativeEEENS5_IJNSA_ILi192EEENSA_ILi96EEENSA_ILi32EEEEEENS_6half_tENS5_IJlSB_lEEESJ_SK_NS4_8TiledMMAINS4_8MMA_AtomIJNS4_4SM904GMMA25MMA_64x96x16_F32F16F16_SSILNSO_5MajorE0ELSQ_0ELNSO_7ScaleInE1ELSR_1EEEEEENS4_6LayoutINS5_IJNSA_ILi2EEESB_SB_EEENS5_IJSB_NSA_ILi0EEESX_EEEEENS5_IJNS4_10UnderscoreES10_S10_EEEEENS4_13SM90_TMA_LOADENS4_14ComposedLayoutINS4_7SwizzleILi2ELi4ELi3EEENS4_18smem_ptr_flag_bitsILi16EEENSU_INS5_IJNSA_ILi8EEESH_EEENS5_IJSH_SB_EEEEEEEvNS4_8identityES13_S1D_vS1E_EENS_8epilogue10collective6detail29Sm90TmaWarpSpecializedAdapterINS1H_15DefaultEpilogueISJ_SK_SK_NS1G_6thread17LinearCombinationISJ_Li1EffLNS1L_9ScaleType4KindE0ELNS_15FloatRoundStyleE2ESJ_EENS1_15EpilogueDefaultEEEEEvvEEEEvNT_6ParamsE:
        .type           _ZN7cutlass13device_kernelINS_4gemm6kernel13GemmUniversalIN4cute5tupleIJiiiiEEENS1_10collective13CollectiveMmaINS1_34MainloopSm90TmaGmmaWarpSpecializedILi12ENS5_IJNS4_1CILi1EEESB_SB_EEENS1_35KernelTmaWarpSpecializedCooperativeEEENS5_IJNSA_ILi192EEENSA_ILi96EEENSA_ILi32EEEEEENS_6half_tENS5_IJlSB_lEEESJ_SK_NS4_8TiledMMAINS4_8MMA_AtomIJNS4_4SM904GMMA25MMA_64x96x16_F32F16F16_SSILNSO_5MajorE0ELSQ_0ELNSO_7ScaleInE1ELSR_1EEEEEENS4_6LayoutINS5_IJNSA_ILi2EEESB_SB_EEENS5_IJSB_NSA_ILi0EEESX_EEEEENS5_IJNS4_10UnderscoreES10_S10_EEEEENS4_13SM90_TMA_LOADENS4_14ComposedLayoutINS4_7SwizzleILi2ELi4ELi3EEENS4_18smem_ptr_flag_bitsILi16EEENSU_INS5_IJNSA_ILi8EEESH_EEENS5_IJSH_SB_EEEEEEEvNS4_8identityES13_S1D_vS1E_EENS_8epilogue10collective6detail29Sm90TmaWarpSpecializedAdapterINS1H_15DefaultEpilogueISJ_SK_SK_NS1G_6thread17LinearCombinationISJ_Li1EffLNS1L_9ScaleType4KindE0ELNS_15FloatRoundStyleE2ESJ_EENS1_15EpilogueDefaultEEEEEvvEEEEvNT_6ParamsE,@function
        .size           _ZN7cutlass13device_kernelINS_4gemm6kernel13GemmUniversalIN4cute5tupleIJiiiiEEENS1_10collective13CollectiveMmaINS1_34MainloopSm90TmaGmmaWarpSpecializedILi12ENS5_IJNS4_1CILi1EEESB_SB_EEENS1_35KernelTmaWarpSpecializedCooperativeEEENS5_IJNSA_ILi192EEENSA_ILi96EEENSA_ILi32EEEEEENS_6half_tENS5_IJlSB_lEEESJ_SK_NS4_8TiledMMAINS4_8MMA_AtomIJNS4_4SM904GMMA25MMA_64x96x16_F32F16F16_SSILNSO_5MajorE0ELSQ_0ELNSO_7ScaleInE1ELSR_1EEEEEENS4_6LayoutINS5_IJNSA_ILi2EEESB_SB_EEENS5_IJSB_NSA_ILi0EEESX_EEEEENS5_IJNS4_10UnderscoreES10_S10_EEEEENS4_13SM90_TMA_LOADENS4_14ComposedLayoutINS4_7SwizzleILi2ELi4ELi3EEENS4_18smem_ptr_flag_bitsILi16EEENSU_INS5_IJNSA_ILi8EEESH_EEENS5_IJSH_SB_EEEEEEEvNS4_8identityES13_S1D_vS1E_EENS_8epilogue10collective6detail29Sm90TmaWarpSpecializedAdapterINS1H_15DefaultEpilogueISJ_SK_SK_NS1G_6thread17LinearCombinationISJ_Li1EffLNS1L_9ScaleType4KindE0ELNS_15FloatRoundStyleE2ESJ_EENS1_15EpilogueDefaultEEEEEvvEEEEvNT_6ParamsE,(.L_x_275 - _ZN7cutlass13device_kernelINS_4gemm6kernel13GemmUniversalIN4cute5tupleIJiiiiEEENS1_10collective13CollectiveMmaINS1_34MainloopSm90TmaGmmaWarpSpecializedILi12ENS5_IJNS4_1CILi1EEESB_SB_EEENS1_35KernelTmaWarpSpecializedCooperativeEEENS5_IJNSA_ILi192EEENSA_ILi96EEENSA_ILi32EEEEEENS_6half_tENS5_IJlSB_lEEESJ_SK_NS4_8TiledMMAINS4_8MMA_AtomIJNS4_4SM904GMMA25MMA_64x96x16_F32F16F16_SSILNSO_5MajorE0ELSQ_0ELNSO_7ScaleInE1ELSR_1EEEEEENS4_6LayoutINS5_IJNSA_ILi2EEESB_SB_EEENS5_IJSB_NSA_ILi0EEESX_EEEEENS5_IJNS4_10UnderscoreES10_S10_EEEEENS4_13SM90_TMA_LOADENS4_14ComposedLayoutINS4_7SwizzleILi2ELi4ELi3EEENS4_18smem_ptr_flag_bitsILi16EEENSU_INS5_IJNSA_ILi8EEESH_EEENS5_IJSH_SB_EEEEEEEvNS4_8identityES13_S1D_vS1E_EENS_8epilogue10collective6detail29Sm90TmaWarpSpecializedAdapterINS1H_15DefaultEpilogueISJ_SK_SK_NS1G_6thread17LinearCombinationISJ_Li1EffLNS1L_9ScaleType4KindE0ELNS_15FloatRoundStyleE2ESJ_EENS1_15EpilogueDefaultEEEEEvvEEEEvNT_6ParamsE)
        .other          _ZN7cutlass13device_kernelINS_4gemm6kernel13GemmUniversalIN4cute5tupleIJiiiiEEENS1_10collective13CollectiveMmaINS1_34MainloopSm90TmaGmmaWarpSpecializedILi12ENS5_IJNS4_1CILi1EEESB_SB_EEENS1_35KernelTmaWarpSpecializedCooperativeEEENS5_IJNSA_ILi192EEENSA_ILi96EEENSA_ILi32EEEEEENS_6half_tENS5_IJlSB_lEEESJ_SK_NS4_8TiledMMAINS4_8MMA_AtomIJNS4_4SM904GMMA25MMA_64x96x16_F32F16F16_SSILNSO_5MajorE0ELSQ_0ELNSO_7ScaleInE1ELSR_1EEEEEENS4_6LayoutINS5_IJNSA_ILi2EEESB_SB_EEENS5_IJSB_NSA_ILi0EEESX_EEEEENS5_IJNS4_10UnderscoreES10_S10_EEEEENS4_13SM90_TMA_LOADENS4_14ComposedLayoutINS4_7SwizzleILi2ELi4ELi3EEENS4_18smem_ptr_flag_bitsILi16EEENSU_INS5_IJNSA_ILi8EEESH_EEENS5_IJSH_SB_EEEEEEEvNS4_8identityES13_S1D_vS1E_EENS_8epilogue10collective6detail29Sm90TmaWarpSpecializedAdapterINS1H_15DefaultEpilogueISJ_SK_SK_NS1G_6thread17LinearCombinationISJ_Li1EffLNS1L_9ScaleType4KindE0ELNS_15FloatRoundStyleE2ESJ_EENS1_15EpilogueDefaultEEEEEvvEEEEvNT_6ParamsE,@"STO_CUDA_ENTRY STV_DEFAULT"
_ZN7cutlass13device_kernelINS_4gemm6kernel13GemmUniversalIN4cute5tupleIJiiiiEEENS1_10collective13CollectiveMmaINS1_34MainloopSm90TmaGmmaWarpSpecializedILi12ENS5_IJNS4_1CILi1EEESB_SB_EEENS1_35KernelTmaWarpSpecializedCooperativeEEENS5_IJNSA_ILi192EEENSA_ILi96EEENSA_ILi32EEEEEENS_6half_tENS5_IJlSB_lEEESJ_SK_NS4_8TiledMMAINS4_8MMA_AtomIJNS4_4SM904GMMA25MMA_64x96x16_F32F16F16_SSILNSO_5MajorE0ELSQ_0ELNSO_7ScaleInE1ELSR_1EEEEEENS4_6LayoutINS5_IJNSA_ILi2EEESB_SB_EEENS5_IJSB_NSA_ILi0EEESX_EEEEENS5_IJNS4_10UnderscoreES10_S10_EEEEENS4_13SM90_TMA_LOADENS4_14ComposedLayoutINS4_7SwizzleILi2ELi4ELi3EEENS4_18smem_ptr_flag_bitsILi16EEENSU_INS5_IJNSA_ILi8EEESH_EEENS5_IJSH_SB_EEEEEEEvNS4_8identityES13_S1D_vS1E_EENS_8epilogue10collective6detail29Sm90TmaWarpSpecializedAdapterINS1H_15DefaultEpilogueISJ_SK_SK_NS1G_6thread17LinearCombinationISJ_Li1EffLNS1L_9ScaleType4KindE0ELNS_15FloatRoundStyleE2ESJ_EENS1_15EpilogueDefaultEEEEEvvEEEEvNT_6ParamsE:
[----:B------:R-:W0:Y:S01]  /*0000*/  LDC R1, c[0x0][0x28] ;  /* 0x00000a00ff017b82 */ /* 0x000e220000000800 */
[----:B------:R-:W1:Y:S01]  /*0010*/  S2R R18, SR_TID.X ;  /* 0x0000000000127919 */ /* 0x000e620000002100 */
[----:B------:R-:W-:Y:S01]  /*0020*/  ELECT P0, URZ, PT ;  /* 0x00000000003f782f */ /* 0x000fe20003800000 */
[----:B------:R-:W-:Y:S01]  /*0030*/  BSSY B0, `(.L_x_0) ;  /* 0x000000f000007945 */ /* 0x000fe20003800000 */
[--C-:B-1----:R-:W-:Y:S02]  /*0040*/  SHF.R.U32.HI R0, RZ, 0x5, R18.reuse ;  /* 0x00000005ff007819 */ /* 0x102fe40000011612 */
[----:B------:R-:W-:-:S03]  /*0050*/  SHF.R.U32.HI R22, RZ, 0x7, R18 ;  /* 0x00000007ff167819 */ /* 0x000fc60000011612 */
[----:B------:R-:W1:Y:S04]  /*0060*/  SHFL.IDX PT, R5, R0, RZ, 0x1f ;  /* 0x00001fff00057589 */ /* 0x000e6800000e0000 */
[----:B------:R2:W3:Y:S01]  /*0070*/  SHFL.IDX PT, R8, R22, RZ, 0x1f ;  /* 0x00001fff16087589 */ /* 0x0004e200000e0000 */
[----:B-1----:R-:W-:-:S13]  /*0080*/  ISETP.NE.OR P0, PT, R5, RZ, !P0 ;  /* 0x000000ff0500720c */ /* 0x002fda0004705670 */
[----:B0-23--:R-:W-:Y:S05]  /*0090*/  @P0 BRA `(.L_x_1) ;  /* 0x0000000000200947 */ /* 0x00dfea0003800000 */
[----:B------:R-:W-:Y:S02]  /*00a0*/  ULDC.64 UR4, c[0x0][0x198] ;  /* 0x0000660000047ab9 */ /* 0x000fe40000000a00 */
[----:B------:R-:W-:Y:S02]  /*00b0*/  UIADD3 UR6, UP0, UR4, 0xf0, URZ ;  /* 0x000000f004067890 */ /* 0x000fe4000ff1e03f */
[----:B------:R-:W-:Y:S02]  /*00c0*/  UIADD3 UR4, UP1, UR4, 0x1f0, URZ ;  /* 0x000001f004047890 */ /* 0x000fe4000ff3e03f */
[----:B------:R-:W-:Y:S02]  /*00d0*/  UIADD3.X UR7, URZ, UR5, URZ, UP0, !UPT ;  /* 0x000000053f077290 */ /* 0x000fe400087fe43f */
[----:B------:R-:W-:-:S07]  /*00e0*/  UIADD3.X UR5, URZ, UR5, URZ, UP1, !UPT ;  /* 0x000000053f057290 */ /* 0x000fce0008ffe43f */
[----:B------:R0:W-:Y:S02]  /*00f0*/  UTMACCTL.PF [UR6] ;  /* 0x00000000060079b9 */ /* 0x0001e40008040000 */
[----:B------:R0:W-:Y:S02]  /*0100*/  UTMACCTL.PF [UR4] ;  /* 0x00000000040079b9 */ /* 0x0001e40008040000 */
[----:B0-----:R-:W-:Y:S01]  /*0110*/  NOP ;  /* 0x0000000000007918 */ /* 0x001fe20000000000 */
.L_x_1:
[----:B------:R-:W-:Y:S05]  /*0120*/  BSYNC B0 ;  /* 0x0000000000007941 */ /* 0x000fea0003800000 */
.L_x_0:
[----:B------:R-:W0:Y:S02]  /*0130*/  SHFL.IDX PT, R2, R0, RZ, 0x1f ;  /* 0x00001fff00027589 */ /* 0x000e2400000e0000 */
[----:B0-----:R-:W-:-:S13]  /*0140*/  ISETP.NE.AND P0, PT, R2, RZ, PT ;  /* 0x000000ff0200720c */ /* 0x001fda0003f05270 */
[----:B------:R-:W-:Y:S05]  /*0150*/  @P0 BRA `(.L_x_2) ;  /* 0x0000000000a40947 */ /* 0x000fea0003800000 */
[----:B------:R-:W-:Y:S01]  /*0160*/  ELECT P0, URZ, PT ;  /* 0x00000000003f782f */ /* 0x000fe20003800000 */
[----:B------:R-:W-:-:S12]  /*0170*/  BSSY B0, `(.L_x_2) ;  /* 0x0000027000007945 */ /* 0x000fd80003800000 */
[----:B------:R-:W-:Y:S05]  /*0180*/  @!P0 BRA `(.L_x_3) ;  /* 0x0000000000948947 */ /* 0x000fea0003800000 */
[----:B------:R-:W0:Y:S01]  /*0190*/  S2UR UR8, SR_CgaCtaId ;  /* 0x00000000000879c3 */ /* 0x000e220000008800 */
[----:B------:R-:W-:Y:S01]  /*01a0*/  UMOV UR4, 0x400 ;  /* 0x0000040000047882 */ /* 0x000fe20000000000 */
[----:B------:R-:W-:Y:S01]  /*01b0*/  UMOV UR5, 0x1 ;  /* 0x0000000100057882 */ /* 0x000fe20000000000 */
[----:B------:R-:W-:Y:S02]  /*01c0*/  UMOV UR6, 0x100 ;  /* 0x0000010000067882 */ /* 0x000fe40000000000 */
[----:B------:R-:W-:-:S04]  /*01d0*/  UIADD3 UR6, -UR6, 0x100000, URZ ;  /* 0x0010000006067890 */ /* 0x000fc8000fffe13f */
[----:B------:R-:W-:Y:S02]  /*01e0*/  USHF.L.U32 UR7, UR6, 0xb, URZ ;  /* 0x0000000b06077899 */ /* 0x000fe4000800063f */
[----:B------:R-:W-:Y:S02]  /*01f0*/  USHF.L.U32 UR6, UR6, 0x1, URZ ;  /* 0x0000000106067899 */ /* 0x000fe4000800063f */
[----:B0-----:R-:W-:Y:S02]  /*0200*/  ULEA UR8, UR8, UR4, 0x18 ;  /* 0x0000000408087291 */ /* 0x001fe4000f8ec03f */
[----:B------:R-:W-:-:S04]  /*0210*/  UIADD3 UR4, -UR5, 0x100000, URZ ;  /* 0x0010000005047890 */ /* 0x000fc8000fffe13f */
[----:B------:R-:W-:Y:S02]  /*0220*/  USHF.L.U32 UR5, UR4, 0xb, URZ ;  /* 0x0000000b04057899 */ /* 0x000fe4000800063f */
[----:B------:R-:W-:Y:S01]  /*0230*/  USHF.L.U32 UR4, UR4, 0x1, URZ ;  /* 0x0000000104047899 */ /* 0x000fe2000800063f */
[----:B------:R-:W0:Y:S11]  /*0240*/  FENCE.VIEW.ASYNC.S ;  /* 0x00000000000073c6 */ /* 0x000e360000000000 */
[----:B0-----:R0:W1:Y:S01]  /*0250*/  SYNCS.EXCH.64 URZ, [UR8], UR4 ;  /* 0x00000004083f75b2 */ /* 0x0010620008000100 */
[----:B------:R0:W2:Y:S01]  /*0260*/  SYNCS.EXCH.64 URZ, [UR8+0x60], UR6 ;  /* 0x00006006083f75b2 */ /* 0x0000a20008000100 */
[----:B------:R0:W3:Y:S01]  /*0270*/  SYNCS.EXCH.64 URZ, [UR8+0x8], UR4 ;  /* 0x00000804083f75b2 */ /* 0x0000e20008000100 */
[----:B------:R0:W4:Y:S01]  /*0280*/  SYNCS.EXCH.64 URZ, [UR8+0x68], UR6 ;  /* 0x00006806083f75b2 */ /* 0x0001220008000100 */
[----:B------:R0:W0:Y:S01]  /*0290*/  SYNCS.EXCH.64 URZ, [UR8+0x10], UR4 ;  /* 0x00001004083f75b2 */ /* 0x0000220008000100 */
        /* <DEDUP_REMOVED lines=19> */
[----:B-1----:R-:W-:Y:S01]  /*03d0*/  NOP ;  /* 0x0000000000007918 */ /* 0x002fe20000000000 */
.L_x_3:
[----:B0-----:R-:W-:Y:S05]  /*03e0*/  BSYNC B0 ;  /* 0x0000000000007941 */ /* 0x001fea0003800000 */
.L_x_2:
[----:B------:R-:W0:Y:S01]  /*03f0*/  SHFL.IDX PT, R0, R0, RZ, 0x1f ;  /* 0x00001fff00007589 */ /* 0x000e2200000e0000 */
[----:B------:R-:W-:Y:S01]  /*0400*/  ELECT P0, URZ, PT ;  /* 0x00000000003f782f */ /* 0x000fe20003800000 */
[----:B------:R-:W1:Y:S01]  /*0410*/  LDC R2, c[0x0][0x65c] ;  /* 0x00019700ff027b82 */ /* 0x000e620000000800 */
[----:B------:R-:W-:Y:S01]  /*0420*/  SHF.R.S32.HI R6, RZ, 0x1f, R5 ;  /* 0x0000001fff067819 */ /* 0x000fe20000011405 */
[----:B------:R-:W5:Y:S01]  /*0430*/  S2R R3, SR_CTAID.Y ;  /* 0x0000000000037919 */ /* 0x000f620000002600 */
[----:B------:R-:W-:Y:S01]  /*0440*/  UMOV UR4, 0x20 ;  /* 0x0000002000047882 */ /* 0x000fe20000000000 */
[----:B------:R-:W-:Y:S01]  /*0450*/  ISETP.NE.AND P2, PT, R8, RZ, PT ;  /* 0x000000ff0800720c */ /* 0x000fe20003f45270 */
[----:B------:R-:W-:Y:S01]  /*0460*/  NOP ;  /* 0x0000000000007918 */ /* 0x000fe20000000000 */
[----:B------:R-:W2:Y:S01]  /*0470*/  S2R R4, SR_CTAID.X ;  /* 0x0000000000047919 */ /* 0x000ea20000002500 */
[----:B------:R-:W-:Y:S01]  /*0480*/  LEA.HI R6, R6, R5, RZ, 0x2 ;  /* 0x0000000506067211 */ /* 0x000fe200078f10ff */
[----:B------:R-:W-:Y:S01]  /*0490*/  NOP ;  /* 0x0000000000007918 */ /* 0x000fe20000000000 */
[----:B0-----:R-:W-:-:S02]  /*04a0*/  ISETP.NE.OR P0, PT, R0, RZ, !P0 ;  /* 0x000000ff0000720c */ /* 0x001fc40004705670 */
[----:B-1----:R-:W-:-:S04]  /*04b0*/  ISETP.NE.AND P3, PT, R2, 0x1, PT ;  /* 0x000000010200780c */ /* 0x002fc80003f65270 */
[----:B------:R-:W-:Y:S02]  /*04c0*/  P2R R0, PR, RZ, 0x8 ;  /* 0x00000008ff007803 */ /* 0x000fe40000000000 */
[----:B------:R-:W-:-:S05]  /*04d0*/  LOP3.LUT R0, R6, 0xfffffffc, RZ, 0xc0, !PT ;  /* 0xfffffffc06007812 */ /* 0x000fca00078ec0ff */
[----:B------:R-:W-:Y:S01]  /*04e0*/  VOTEU.ALL UP0, P0 ;  /* 0x00000000003f7886 */ /* 0x000fe20000000000 */
[----:B------:R-:W-:Y:S01]  /*04f0*/  IMAD.IADD R0, R5, 0x1, -R0 ;  /* 0x0000000105007824 */ /* 0x000fe200078e0a00 */
[----:B------:R-:W2:Y:S01]  /*0500*/  @P3 LDC R17, c[0x0][0x10] ;  /* 0x00000400ff113b82 */ /* 0x000ea20000000800 */
[----:B------:R-:W-:Y:S01]  /*0510*/  VOTEU.ALL UP1, P0 ;  /* 0x00000000003f7886 */ /* 0x000fe20000020000 */
[----:B-----5:R-:W-:Y:S01]  /*0520*/  @P3 IMAD.MOV.U32 R6, RZ, RZ, R3 ;  /* 0x000000ffff063224 */ /* 0x020fe200078e0003 */
[----:B------:R-:W-:Y:S01]  /*0530*/  @!UP0 UMOV UR6, 0x400 ;  /* 0x0000040000068882 */ /* 0x000fe20000000000 */
[----:B------:R-:W-:-:S04]  /*0540*/  @!UP0 UIADD3 UR4, -UR4, 0x100000, URZ ;  /* 0x0010000004048890 */ /* 0x000fc8000fffe13f */
[----:B------:R-:W-:Y:S02]  /*0550*/  @!UP0 USHF.L.U32 UR5, UR4, 0xb, URZ ;  /* 0x0000000b04058899 */ /* 0x000fe4000800063f */
[----:B------:R-:W-:Y:S01]  /*0560*/  @!UP0 USHF.L.U32 UR4, UR4, 0x1, URZ ;  /* 0x0000000104048899 */ /* 0x000fe2000800063f */
[----:B------:R-:W-:Y:S02]  /*0570*/  @P3 IMAD.MOV.U32 R7, RZ, RZ, RZ ;  /* 0x000000ffff073224 */ /* 0x000fe400078e00ff */
[----:B------:R-:W-:Y:S01]  /*0580*/  IMAD.MOV.U32 R5, RZ, RZ, RZ ;  /* 0x000000ffff057224 */ /* 0x000fe200078e00ff */
[----:B------:R-:W0:Y:S01]  /*0590*/  @!UP0 S2UR UR7, SR_CgaCtaId ;  /* 0x00000000000789c3 */ /* 0x000e220000008800 */
[----:B------:R-:W-:-:S07]  /*05a0*/  @P3 IMAD.MOV.U32 R11, RZ, RZ, RZ ;  /* 0x000000ffff0b3224 */ /* 0x000fce00078e00ff */
[----:B------:R-:W1:Y:S01]  /*05b0*/  @!P3 LDC R9, c[0x0][0xc] ;  /* 0x00000300ff09bb82 */ /* 0x000e620000000800 */
[----:B--2---:R-:W-:-:S04]  /*05c0*/  @P3 IMAD.WIDE.U32 R16, R4, R17, R6 ;  /* 0x0000001104103225 */ /* 0x004fc800078e0006 */
[----:B------:R-:W-:Y:S01]  /*05d0*/  @P3 IMAD.IADD R17, R17, 0x1, R11 ;  /* 0x0000000111113824 */ /* 0x000fe200078e020b */
[----:B0-----:R-:W-:Y:S01]  /*05e0*/  @!UP0 ULEA UR6, UR7, UR6, 0x18 ;  /* 0x0000000607068291 */ /* 0x001fe2000f8ec03f */
[----:B------:R-:W-:Y:S01]  /*05f0*/  VOTEU.ALL UP0, P0 ;  /* 0x00000000003f7886 */ /* 0x000fe20000000000 */
[----:B------:R-:W-:-:S04]  /*0600*/  ISETP.NE.AND P0, PT, R0, 0x3, PT ;  /* 0x000000030000780c */ /* 0x000fc80003f05270 */
[----:B------:R-:W-:Y:S01]  /*0610*/  ISETP.EQ.OR P0, PT, R0, RZ, !P0 ;  /* 0x000000ff0000720c */ /* 0x000fe20004702670 */
[----:B-1----:R-:W-:-:S03]  /*0620*/  @!P3 IMAD.WIDE.U32 R6, R9, R3, R4 ;  /* 0x000000030906b225 */ /* 0x002fc600078e0004 */
[C---:B------:R-:W-:Y:S01]  /*0630*/  ISETP.EQ.AND P0, PT, R8.reuse, RZ, P0 ;  /* 0x000000ff0800720c */ /* 0x040fe20000702270 */
[----:B------:R-:W-:Y:S01]  /*0640*/  VIADD R8, R8, 0xffffffff ;  /* 0xffffffff08087836 */ /* 0x000fe20000000000 */
[----:B------:R-:W0:Y:S02]  /*0650*/  FENCE.VIEW.ASYNC.S ;  /* 0x00000000000073c6 */ /* 0x000e240000000000 */
[----:B0-----:R0:W3:Y:S01]  /*0660*/  @!UP0 SYNCS.EXCH.64 URZ, [UR6+0xd0], UR4 ;  /* 0x0000d004063f85b2 */ /* 0x0010e20008000100 */
[----:B------:R-:W-:Y:S01]  /*0670*/  @!P3 IMAD.MOV.U32 R16, RZ, RZ, R6 ;  /* 0x000000ffff10b224 */ /* 0x000fe200078e0006 */
[----:B------:R-:W-:Y:S01]  /*0680*/  SEL R19, RZ, 0x1, !P0 ;  /* 0x00000001ff137807 */ /* 0x000fe20004000000 */
[----:B------:R-:W-:Y:S01]  /*0690*/  @!P3 IMAD.MOV.U32 R17, RZ, RZ, R7 ;  /* 0x000000ffff11b224 */ /* 0x000fe200078e0007 */
[----:B------:R-:W-:-:S04]  /*06a0*/  ISETP.GE.U32.AND P1, PT, R8, 0x2, PT ;  /* 0x000000020800780c */ /* 0x000fc80003f26070 */
[----:B------:R-:W-:Y:S01]  /*06b0*/  SEL R19, R19, 0x2, P1 ;  /* 0x0000000213137807 */ /* 0x000fe20000800000 */
[----:B------:R0:W3:Y:S01]  /*06c0*/  @!UP1 SYNCS.EXCH.64 URZ, [UR6+0xd8], UR4 ;  /* 0x0000d804063f95b2 */ /* 0x0000e20008000100 */
[----:B------:R-:W-:Y:S01]  /*06d0*/  NOP ;  /* 0x0000000000007918 */ /* 0x000fe20000000000 */
[----:B---34-:R-:W-:Y:S06]  /*06e0*/  BAR.SYNC.DEFER_BLOCKING 0x0 ;  /* 0x0000000000007b1d */ /* 0x018fec0000010000 */
[----:B------:R-:W-:Y:S05]  /*06f0*/  @!P2 BRA `(.L_x_4) ;  /* 0x0000008400a8a947 */ /* 0x000fea0003800000 */
[----:B------:R-:W-:-:S13]  /*0700*/  ISETP.GT.U32.AND P0, PT, R8, 0x1, PT ;  /* 0x000000010800780c */ /* 0x000fda0003f04070 */
[----:B0-----:R-:W-:Y:S05]  /*0710*/  @P0 EXIT ;  /* 0x000000000000094d */ /* 0x001fea0003800000 */
[----:B------:R-:W-:Y:S01]  /*0720*/  ULDC.64 UR4, c[0x0][0x650] ;  /* 0x0001940000047ab9 */ /* 0x000fe20000000a00 */
[----:B------:R-:W-:Y:S01]  /*0730*/  PRMT R0, RZ, 0x7610, R0 ;  /* 0x00007610ff007816 */ /* 0x000fe20000000000 */
[----:B------:R-:W-:Y:S01]  /*0740*/  IMAD.MOV.U32 R124, RZ, RZ, -0x1 ;  /* 0xffffffffff7c7424 */ /* 0x000fe200078e00ff */
[----:B------:R-:W-:Y:S01]  /*0750*/  ISETP.GE.U32.AND P0, PT, R16, UR4, PT ;  /* 0x0000000410007c0c */ /* 0x000fe2000bf06070 */
[----:B------:R-:W-:Y:S01]  /*0760*/  IMAD.MOV.U32 R23, RZ, RZ, -0x1 ;  /* 0xffffffffff177424 */ /* 0x000fe200078e00ff */
[----:B------:R-:W-:Y:S02]  /*0770*/  MOV R122, 0xffffffff ;  /* 0xffffffff007a7802 */ /* 0x000fe40000000f00 */
[----:B------:R-:W-:-:S13]  /*0780*/  ISETP.GE.U32.AND.EX P0, PT, R17, UR5, PT, P0 ;  /* 0x0000000511007c0c */ /* 0x000fda000bf06100 */
[----:B------:R-:W-:Y:S05]  /*0790*/  @P0 BRA `(.L_x_5) ;  /* 0x0000000400540947 */ /* 0x000fea0003800000 */
[----:B------:R-:W0:Y:S01]  /*07a0*/  LDC.64 R14, c[0x0][0x628] ;  /* 0x00018a00ff0e7b82 */ /* 0x000e220000000a00 */
[----:B------:R-:W-:Y:S02]  /*07b0*/  IMAD.MOV.U32 R6, RZ, RZ, R16 ;  /* 0x000000ffff067224 */ /* 0x000fe400078e0010 */
[----:B------:R-:W-:-:S05]  /*07c0*/  IMAD.MOV.U32 R7, RZ, RZ, R17 ;  /* 0x000000ffff077224 */ /* 0x000fca00078e0011 */
[----:B------:R-:W1:Y:S08]  /*07d0*/  LDC R0, c[0x0][0x630] ;  /* 0x00018c00ff007b82 */ /* 0x000e700000000800 */
[----:B------:R-:W2:Y:S01]  /*07e0*/  LDC.64 R20, c[0x0][0x620] ;  /* 0x00018800ff147b82 */ /* 0x000ea20000000a00 */
[----:B0-----:R-:W-:-:S04]  /*07f0*/  ISETP.NE.U32.AND P0, PT, R14, RZ, PT ;  /* 0x000000ff0e00720c */ /* 0x001fc80003f05070 */
[----:B------:R-:W-:-:S13]  /*0800*/  ISETP.NE.AND.EX P0, PT, R15, RZ, PT, P0 ;  /* 0x000000ff0f00720c */ /* 0x000fda0003f05300 */
[----:B-12---:R-:W-:Y:S05]  /*0810*/  @!P0 BRA `(.L_x_6) ;  /* 0x0000000000288947 */ /* 0x006fea0003800000 */
[----:B------:R-:W0:Y:S02]  /*0820*/  LDC R11, c[0x0][0x634] ;  /* 0x00018d00ff0b7b82 */ /* 0x000e240000000800 */
[----:B0-----:R-:W-:-:S05]  /*0830*/  IADD3 R11, P0, R16, R11, RZ ;  /* 0x0000000b100b7210 */ /* 0x001fca0007f1e0ff */
[----:B------:R-:W-:-:S04]  /*0840*/  IMAD.X R13, RZ, RZ, R17, P0 ;  /* 0x000000ffff0d7224 */ /* 0x000fc800000e0611 */
[----:B------:R-:W-:-:S04]  /*0850*/  IMAD.WIDE.U32 R6, R13, R14, RZ ;  /* 0x0000000e0d067225 */ /* 0x000fc800078e00ff */
[----:B------:R-:W-:-:S04]  /*0860*/  IMAD.WIDE.U32 R8, P0, R11, R15, R6 ;  /* 0x0000000f0b087225 */ /* 0x000fc80007800006 */
[----:B------:R-:W-:-:S04]  /*0870*/  IMAD.WIDE.U32 R6, R11, R14, RZ ;  /* 0x0000000e0b067225 */ /* 0x000fc800078e00ff */
[----:B------:R-:W-:Y:S01]  /*0880*/  IMAD.X R11, RZ, RZ, RZ, P0 ;  /* 0x000000ffff0b7224 */ /* 0x000fe200000e06ff */
[----:B------:R-:W-:Y:S01]  /*0890*/  IADD3 RZ, P0, R7, R8, RZ ;  /* 0x0000000807ff7210 */ /* 0x000fe20007f1e0ff */
[----:B------:R-:W-:-:S04]  /*08a0*/  IMAD.MOV.U32 R10, RZ, RZ, R9 ;  /* 0x000000ffff0a7224 */ /* 0x000fc800078e0009 */
[----:B------:R-:W-:-:S08]  /*08b0*/  IMAD.WIDE.U32.X R6, R13, R15, R10, P0 ;  /* 0x0000000f0d067225 */ /* 0x000fd000000e040a */
.L_x_6:
[-CC-:B------:R-:W-:Y:S01]  /*08c0*/  SHF.R.U64 R23, R6, R0.reuse, R7.reuse ;  /* 0x0000000006177219 */ /* 0x180fe20000001207 */
[----:B------:R-:W0:Y:S01]  /*08d0*/  LDC R10, c[0x0][0x618] ;  /* 0x00018600ff0a7b82 */ /* 0x000e220000000800 */
[----:B------:R-:W-:Y:S01]  /*08e0*/  SHF.R.U32.HI R5, RZ, R0, R7 ;  /* 0x00000000ff057219 */ /* 0x000fe20000011607 */
[----:B------:R-:W-:Y:S01]  /*08f0*/  ULDC UR4, c[0x0][0x150] ;  /* 0x0000540000047ab9 */ /* 0x000fe20000000800 */
[----:B------:R-:W-:Y:S02]  /*0900*/  IADD3 R9, P0, RZ, -R23, RZ ;  /* 0x80000017ff097210 */ /* 0x000fe40007f1e0ff */
[----:B------:R-:W-:-:S03]  /*0910*/  I2FP.F32.U32 R0, R4 ;  /* 0x0000000400007245 */ /* 0x000fc60000201000 */
[----:B------:R-:W1:Y:S01]  /*0920*/  LDC.64 R28, c[0x0][0x640] ;  /* 0x00019000ff1c7b82 */ /* 0x000e620000000a00 */
[----:B------:R-:W-:Y:S02]  /*0930*/  IMAD.X R11, RZ, RZ, ~R5, P0 ;  /* 0x000000ffff0b7224 */ /* 0x000fe400000e0e05 */
[----:B------:R-:W-:Y:S01]  /*0940*/  FMUL R0, R0, UR4 ;  /* 0x0000000400007c20 */ /* 0x000fe20008400000 */
[----:B------:R-:W-:Y:S01]  /*0950*/  IMAD.WIDE.U32 R6, R9, R20, R16 ;  /* 0x0000001409067225 */ /* 0x000fe200078e0010 */
[----:B------:R-:W-:-:S03]  /*0960*/  ULDC UR4, c[0x0][0x154] ;  /* 0x0000550000047ab9 */ /* 0x000fc60000000800 */
[----:B------:R-:W-:Y:S01]  /*0970*/  IMAD R8, R11, R20, RZ ;  /* 0x000000140b087224 */ /* 0x000fe200078e02ff */
[----:B------:R-:W2:Y:S01]  /*0980*/  LDC R5, c[0x0][0x144] ;  /* 0x00005100ff057b82 */ /* 0x000ea20000000800 */
[----:B------:R-:W3:Y:S02]  /*0990*/  F2I.U32.TRUNC.NTZ R0, R0 ;  /* 0x0000000000007305 */ /* 0x000ee4000020f000 */
[----:B------:R-:W-:-:S04]  /*09a0*/  IMAD R9, R9, R21, R8 ;  /* 0x0000001509097224 */ /* 0x000fc800078e0208 */
[----:B------:R-:W-:Y:S01]  /*09b0*/  IMAD.IADD R7, R7, 0x1, R9 ;  /* 0x0000000107077824 */ /* 0x000fe200078e0209 */
[----:B------:R-:W4:Y:S01]  /*09c0*/  LDC R12, c[0x0][0x608] ;  /* 0x00018200ff0c7b82 */ /* 0x000f220000000800 */
[----:B------:R-:W-:-:S03]  /*09d0*/  IMAD.MOV.U32 R9, RZ, RZ, -0x1 ;  /* 0xffffffffff097424 */ /* 0x000fc600078e00ff */
[-CC-:B0-----:R-:W-:Y:S02]  /*09e0*/  SHF.R.U64 R20, R6, R10.reuse, R7.reuse ;  /* 0x0000000a06147219 */ /* 0x181fe40000001207 */
[----:B------:R-:W-:Y:S02]  /*09f0*/  I2FP.F32.U32 R6, R3 ;  /* 0x0000000300067245 */ /* 0x000fe40000201000 */
[----:B------:R-:W0:Y:S01]  /*0a00*/  LDC R26, c[0x0][0x658] ;  /* 0x00019600ff1a7b82 */ /* 0x000e220000000800 */
[----:B-1----:R-:W-:Y:S01]  /*0a10*/  ISETP.NE.U32.AND P0, PT, R28, RZ, PT ;  /* 0x000000ff1c00720c */ /* 0x002fe20003f05070 */
[----:B---3--:R-:W-:Y:S01]  /*0a20*/  IMAD.MOV R8, RZ, RZ, -R0 ;  /* 0x000000ffff087224 */ /* 0x008fe200078e0a00 */
[----:B------:R-:W-:Y:S01]  /*0a30*/  SHF.R.U32.HI R7, RZ, R10, R7 ;  /* 0x0000000aff077219 */ /* 0x000fe20000011607 */
[----:B------:R-:W-:Y:S01]  /*0a40*/  FMUL R6, R6, UR4 ;  /* 0x0000000406067c20 */ /* 0x000fe20008400000 */
[----:B------:R-:W-:-:S03]  /*0a50*/  ISETP.NE.AND.EX P0, PT, R29, RZ, PT, P0 ;  /* 0x000000ff1d00720c */ /* 0x000fc60003f05300 */
[----:B------:R-:W1:Y:S01]  /*0a60*/  LDC R14, c[0x0][0x148] ;  /* 0x00005200ff0e7b82 */ /* 0x000e620000000800 */
[----:B--2---:R-:W-:-:S07]  /*0a70*/  IMAD R0, R5, R8, R4 ;  /* 0x0000000805007224 */ /* 0x004fce00078e0204 */
[----:B------:R-:W2:Y:S01]  /*0a80*/  LDC R24, c[0x0][0x600] ;  /* 0x00018000ff187b82 */ /* 0x000ea20000000800 */
[-CC-:B----4-:R-:W-:Y:S02]  /*0a90*/  SHF.R.U64 R30, R20, R12.reuse, R7.reuse ;  /* 0x0000000c141e7219 */ /* 0x190fe40000001207 */
[----:B------:R-:W-:Y:S02]  /*0aa0*/  SHF.R.U32.HI R5, RZ, R12, R7 ;  /* 0x0000000cff057219 */ /* 0x000fe40000011607 */
[----:B------:R3:W4:Y:S01]  /*0ab0*/  F2I.U32.TRUNC.NTZ R12, R6 ;  /* 0x00000006000c7305 */ /* 0x000722000020f000 */
[----:B------:R-:W-:Y:S02]  /*0ac0*/  MOV R7, 0x1 ;  /* 0x0000000100077802 */ /* 0x000fe40000000f00 */
[----:B------:R-:W1:Y:S01]  /*0ad0*/  LDC R15, c[0x0][0x648] ;  /* 0x00019200ff0f7b82 */ /* 0x000e620000000800 */
[-C--:B0-----:R-:W-:Y:S02]  /*0ae0*/  SHF.L.U32 R4, R9, R26.reuse, RZ ;  /* 0x0000001a09047219 */ /* 0x081fe400000006ff */
[----:B------:R-:W-:-:S02]  /*0af0*/  SHF.R.U64 R32, R30, R26, R5 ;  /* 0x0000001a1e207219 */ /* 0x000fc40000001205 */
[----:B------:R-:W-:Y:S02]  /*0b00*/  LOP3.LUT R11, RZ, R4, RZ, 0x33, !PT ;  /* 0x00000004ff0b7212 */ /* 0x000fe400078e33ff */
[-C--:B------:R-:W-:Y:S01]  /*0b10*/  SHF.R.U32.HI R5, RZ, R26.reuse, R5 ;  /* 0x0000001aff057219 */ /* 0x080fe20000011605 */
[----:B------:R-:W0:Y:S01]  /*0b20*/  LDC R21, c[0x0][0x638] ;  /* 0x00018e00ff157b82 */ /* 0x000e220000000800 */
[----:B------:R-:W-:Y:S01]  /*0b30*/  SHF.L.U32 R10, R7, R26, RZ ;  /* 0x0000001a070a7219 */ /* 0x000fe200000006ff */
[----:B------:R-:W-:-:S06]  /*0b40*/  IMAD.MOV.U32 R4, RZ, RZ, R32 ;  /* 0x000000ffff047224 */ /* 0x000fcc00078e0020 */
[----:B------:R-:W0:Y:S01]  /*0b50*/  LDC R124, c[0x0][0x610] ;  /* 0x00018400ff7c7b82 */ /* 0x000e220000000800 */
[----:B---34-:R-:W-:Y:S05]  /*0b60*/  @!P0 BRA `(.L_x_7) ;  /* 0x0000000000288947 */ /* 0x018fea0003800000 */
[----:B------:R-:W3:Y:S02]  /*0b70*/  LDC R9, c[0x0][0x64c] ;  /* 0x00019300ff097b82 */ /* 0x000ee40000000800 */
[----:B---3--:R-:W-:-:S05]  /*0b80*/  IADD3 R9, P0, R32, R9, RZ ;  /* 0x0000000920097210 */ /* 0x008fca0007f1e0ff */
        /* <DEDUP_REMOVED lines=8> */
.L_x_7:
[----:B-1----:R-:W-:Y:S01]  /*0c10*/  SHF.R.U64 R4, R4, R15, R5 ;  /* 0x0000000f04047219 */ /* 0x002fe20000001205 */
[----:B--2---:R-:W-:Y:S01]  /*0c20*/  VIADD R5, R24, 0xffffffff ;  /* 0xffffffff18057836 */ /* 0x004fe20000000000 */
[----:B------:R-:W-:Y:S01]  /*0c30*/  LOP3.LUT R11, R30, R11, RZ, 0xc0, !PT ;  /* 0x0000000b1e0b7212 */ /* 0x000fe200078ec0ff */
[----:B------:R-:W-:Y:S02]  /*0c40*/  IMAD.MOV R12, RZ, RZ, -R12 ;  /* 0x000000ffff0c7224 */ /* 0x000fe400078e0a0c */
[----:B------:R-:W-:Y:S01]  /*0c50*/  IMAD.MOV R6, RZ, RZ, -R4 ;  /* 0x000000ffff067224 */ /* 0x000fe200078e0a04 */
[----:B------:R-:W-:Y:S01]  /*0c60*/  LOP3.LUT R5, R20, R5, RZ, 0xc0, !PT ;  /* 0x0000000514057212 */ /* 0x000fe200078ec0ff */
[----:B------:R-:W-:Y:S02]  /*0c70*/  @P3 IMAD R0, R14, R12, R3 ;  /* 0x0000000c0e003224 */ /* 0x000fe400078e0203 */
[----:B------:R-:W-:Y:S02]  /*0c80*/  IMAD R11, R10, R4, R11 ;  /* 0x000000040a0b7224 */ /* 0x000fe400078e020b */
[----:B0-----:R-:W-:-:S02]  /*0c90*/  IMAD R3, R6, R21, R32 ;  /* 0x0000001506037224 */ /* 0x001fc400078e0220 */
[----:B------:R-:W-:Y:S02]  /*0ca0*/  IMAD R124, R11, R124, R0 ;  /* 0x0000007c0b7c7224 */ /* 0x000fe400078e0200 */
[----:B------:R-:W-:Y:S02]  /*0cb0*/  IMAD R3, R3, R24, R5 ;  /* 0x0000001803037224 */ /* 0x000fe400078e0205 */
[----:B------:R-:W-:-:S03]  /*0cc0*/  IMAD.MOV.U32 R0, RZ, RZ, 0x1 ;  /* 0x00000001ff007424 */ /* 0x000fc600078e00ff */
[----:B------:R-:W-:Y:S02]  /*0cd0*/  SEL R122, R3, R124, !P3 ;  /* 0x0000007c037a7207 */ /* 0x000fe40005800000 */
[----:B------:R-:W-:-:S07]  /*0ce0*/  SEL R124, R124, R3, !P3 ;  /* 0x000000037c7c7207 */ /* 0x000fce0005800000 */
.L_x_5:
[----:B------:R-:W-:-:S08]  /*0cf0*/  NOP ;  /* 0x0000000000007918 */ /* 0x000fd00000000000 */
[----:B------:R-:W0:Y:S02]  /*0d00*/  USETMAXREG.TRY_ALLOC.CTAPOOL UP0, 0xe8 ;  /* 0x000000e8000079c8 */ /* 0x000e240008000600 */
[----:B0-----:R-:W-:-:S13]  /*0d10*/  PLOP3.LUT P0, PT, PT, PT, UP0, 0x80, 0x0 ;  /* 0x000000000000781c */ /* 0x001fda0003f0f008 */
[----:B------:R-:W-:Y:S05]  /*0d20*/  @!P0 BRA `(.L_x_5) ;  /* 0xfffffffc00f08947 */ /* 0x000fea000383ffff */
[----:B------:R-:W-:Y:S01]  /*0d30*/  ULDC.64 UR4, c[0x0][0x598] ;  /* 0x0001660000047ab9 */ /* 0x000fe20000000a00 */
[----:B------:R-:W-:Y:S01]  /*0d40*/  ULDC.64 UR36, c[0x0][0x208] ;  /* 0x0000820000247ab9 */ /* 0x000fe20000000a00 */
[----:B------:R-:W-:-:S04]  /*0d50*/  ISETP.NE.U32.AND P0, PT, RZ, UR4, PT ;  /* 0x00000004ff007c0c */ /* 0x000fc8000bf05070 */
[----:B------:R-:W-:-:S13]  /*0d60*/  ISETP.NE.AND.EX P0, PT, RZ, UR5, PT, P0 ;  /* 0x00000005ff007c0c */ /* 0x000fda000bf05300 */
[----:B------:R-:W-:Y:S05]  /*0d70*/  @!P0 BRA `(.L_x_8) ;  /* 0x00000000001c8947 */ /* 0x000fea0003800000 */
[----:B------:R-:W0:Y:S02]  /*0d80*/  LDC.64 R4, c[0x0][0x598] ;  /* 0x00016600ff047b82 */ /* 0x000e240000000a00 */
[----:B0-----:R-:W2:Y:S02]  /*0d90*/  LDG.E.64 R4, desc[UR36][R4.64] ;  /* 0x0000002404047981 */ /* 0x001ea4000c1e1b00 */
[----:B--2---:R-:W-:-:S04]  /*0da0*/  ISETP.NE.U32.AND P0, PT, R4, RZ, PT ;  /* 0x000000ff0400720c */ /* 0x004fc80003f05070 */
[----:B------:R-:W-:-:S13]  /*0db0*/  ISETP.NE.AND.EX P0, PT, R5, RZ, PT, P0 ;  /* 0x000000ff0500720c */ /* 0x000fda0003f05300 */
[----:B------:R-:W-:Y:S05]  /*0dc0*/  @!P0 BRA `(.L_x_8) ;  /* 0x0000000000088947 */ /* 0x000fea0003800000 */
[----:B------:R0:W5:Y:S01]  /*0dd0*/  LD.E R120, desc[UR36][R4.64] ;  /* 0x0000002404787980 */ /* 0x000162000c101900 */
[----:B------:R-:W-:Y:S05]  /*0de0*/  BRA `(.L_x_9) ;  /* 0x0000000000247947 */ /* 0x000fea0003800000 */
.L_x_8:
[----:B------:R-:W-:Y:S02]  /*0df0*/  ULDC.64 UR4, c[0x0][0x588] ;  /* 0x0001620000047ab9 */ /* 0x000fe40000000a00 */
[----:B------:R-:W-:-:S04]  /*0e00*/  ISETP.NE.U32.AND P0, PT, RZ, UR4, PT ;  /* 0x00000004ff007c0c */ /* 0x000fc8000bf05070 */
[----:B------:R-:W-:-:S13]  /*0e10*/  ISETP.NE.AND.EX P0, PT, RZ, UR5, PT, P0 ;  /* 0x00000005ff007c0c */ /* 0x000fda000bf05300 */
[----:B------:R-:W-:Y:S05]  /*0e20*/  @!P0 BRA `(.L_x_10) ;  /* 0x00000000000c8947 */ /* 0x000fea0003800000 */
[----:B------:R-:W0:Y:S02]  /*0e30*/  LDC.64 R120, c[0x0][0x588] ;  /* 0x00016200ff787b82 */ /* 0x000e240000000a00 */
[----:B0-----:R1:W5:Y:S01]  /*0e40*/  LDG.E R120, desc[UR36][R120.64] ;  /* 0x0000002478787981 */ /* 0x001362000c1e1900 */
[----:B------:R-:W-:Y:S05]  /*0e50*/  BRA `(.L_x_9) ;  /* 0x0000000000087947 */ /* 0x000fea0003800000 */
.L_x_10:
[----:B------:R-:W-:Y:S02]  /*0e60*/  ULDC UR4, c[0x0][0x580] ;  /* 0x0001600000047ab9 */ /* 0x000fe40000000800 */
[----:B------:R-:W-:-:S07]  /*0e70*/  IMAD.U32 R120, RZ, RZ, UR4 ;  /* 0x00000004ff787e24 */ /* 0x000fce000f8e00ff */
.L_x_9:
[----:B------:R-:W-:Y:S02]  /*0e80*/  ULDC.64 UR4, c[0x0][0x5a0] ;  /* 0x0001680000047ab9 */ /* 0x000fe40000000a00 */
[----:B------:R-:W-:-:S04]  /*0e90*/  ISETP.NE.U32.AND P0, PT, RZ, UR4, PT ;  /* 0x00000004ff007c0c */ /* 0x000fc8000bf05070 */
[----:B------:R-:W-:-:S13]  /*0ea0*/  ISETP.NE.AND.EX P0, PT, RZ, UR5, PT, P0 ;  /* 0x00000005ff007c0c */ /* 0x000fda000bf05300 */
[----:B------:R-:W-:Y:S05]  /*0eb0*/  @!P0 BRA `(.L_x_11) ;  /* 0x00000000001c8947 */ /* 0x000fea0003800000 */
[----:B0-----:R-:W0:Y:S02]  /*0ec0*/  LDC.64 R4, c[0x0][0x5a0] ;  /* 0x00016800ff047b82 */ /* 0x001e240000000a00 */
[----:B0-----:R-:W2:Y:S02]  /*0ed0*/  LDG.E.64 R4, desc[UR36][R4.64] ;  /* 0x0000002404047981 */ /* 0x001ea4000c1e1b00 */
[----:B--2---:R-:W-:-:S04]  /*0ee0*/  ISETP.NE.U32.AND P0, PT, R4, RZ, PT ;  /* 0x000000ff0400720c */ /* 0x004fc80003f05070 */
[----:B------:R-:W-:-:S13]  /*0ef0*/  ISETP.NE.AND.EX P0, PT, R5, RZ, PT, P0 ;  /* 0x000000ff0500720c */ /* 0x000fda0003f05300 */
[----:B------:R-:W-:Y:S05]  /*0f00*/  @!P0 BRA `(.L_x_11) ;  /* 0x0000000000088947 */ /* 0x000fea0003800000 */
[----:B-1----:R0:W5:Y:S01]  /*0f10*/  LD.E R121, desc[UR36][R4.64] ;  /* 0x0000002404797980 */ /* 0x002162000c101900 */
[----:B------:R-:W-:Y:S05]  /*0f20*/  BRA `(.L_x_12) ;  /* 0x0000000000247947 */ /* 0x000fea0003800000 */
.L_x_11:
[----:B------:R-:W-:Y:S02]  /*0f30*/  ULDC.64 UR4, c[0x0][0x590] ;  /* 0x0001640000047ab9 */ /* 0x000fe40000000a00 */
[----:B------:R-:W-:-:S04]  /*0f40*/  ISETP.NE.U32.AND P0, PT, RZ, UR4, PT ;  /* 0x00000004ff007c0c */ /* 0x000fc8000bf05070 */
[----:B------:R-:W-:-:S13]  /*0f50*/  ISETP.NE.AND.EX P0, PT, RZ, UR5, PT, P0 ;  /* 0x00000005ff007c0c */ /* 0x000fda000bf05300 */
[----:B------:R-:W-:Y:S05]  /*0f60*/  @!P0 BRA `(.L_x_13) ;  /* 0x00000000000c8947 */ /* 0x000fea0003800000 */
[----:B0-----:R-:W1:Y:S02]  /*0f70*/  LDC.64 R4, c[0x0][0x590] ;  /* 0x00016400ff047b82 */ /* 0x001e640000000a00 */
[----:B-1----:R1:W5:Y:S01]  /*0f80*/  LDG.E R121, desc[UR36][R4.64] ;  /* 0x0000002404797981 */ /* 0x002362000c1e1900 */
[----:B------:R-:W-:Y:S05]  /*0f90*/  BRA `(.L_x_12) ;  /* 0x0000000000087947 */ /* 0x000fea0003800000 */
.L_x_13:
[----:B------:R-:W-:Y:S02]  /*0fa0*/  ULDC UR4, c[0x0][0x584] ;  /* 0x0001610000047ab9 */ /* 0x000fe40000000800 */
[----:B-1----:R-:W-:-:S07]  /*0fb0*/  IMAD.U32 R121, RZ, RZ, UR4 ;  /* 0x00000004ff797e24 */ /* 0x002fce000f8e00ff */
.L_x_12:
[----:B------:R-:W-:-:S13]  /*0fc0*/  LOP3.LUT P0, RZ, R0, 0xff, RZ, 0xc0, !PT ;  /* 0x000000ff00ff7812 */ /* 0x000fda000780c0ff */
[----:B------:R-:W-:Y:S05]  /*0fd0*/  @!P0 EXIT ;  /* 0x000000000000894d */ /* 0x000fea0003800000 */
[----:B------:R-:W-:Y:S01]  /*0fe0*/  ULDC UR4, c[0x0][0x28c] ;  /* 0x0000a30000047ab9 */ /* 0x000fe20000000800 */
[----:B------:R-:W-:Y:S01]  /*0ff0*/  LOP3.LUT R123, R19, 0x1, RZ, 0xfc, !PT ;  /* 0x00000001137b7812 */ /* 0x000fe200078efcff */
[----:B------:R-:W-:Y:S01]  /*1000*/  UIADD3 UR4, UR4, 0x1f, URZ ;  /* 0x0000001f04047890 */ /* 0x000fe2000fffe03f */
[----:B------:R-:W-:Y:S01]  /*1010*/  UMOV UR38, URZ ;  /* 0x0000003f00267c82 */ /* 0x000fe20008000000 */
[----:B------:R-:W-:Y:S02]  /*1020*/  UMOV UR39, URZ ;  /* 0x0000003f00277c82 */ /* 0x000fe40008000000 */
[----:B------:R-:W-:-:S04]  /*1030*/  USHF.R.S32.HI UR5, URZ, 0x1f, UR4 ;  /* 0x0000001f3f057899 */ /* 0x000fc80008011404 */
[----:B------:R-:W-:-:S04]  /*1040*/  ULEA.HI UR5, UR5, UR4, URZ, 0x5 ;  /* 0x0000000405057291 */ /* 0x000fc8000f8f283f */
[----:B------:R-:W-:-:S12]  /*1050*/  USHF.R.S32.HI UR40, URZ, 0x5, UR5 ;  /* 0x000000053f287899 */ /* 0x000fd80008011405 */
.L_x_223:
[----:B------:R-:W-:Y:S01]  /*1060*/  LOP3.LUT R0, R18, 0x80, RZ, 0xc0, !PT ;  /* 0x0000008012007812 */ /* 0x000fe200078ec0ff */
[----:B--2---:R-:W2:Y:S01]  /*1070*/  S2UR UR7, SR_CgaCtaId ;  /* 0x00000000000779c3 */ /* 0x004ea20000008800 */
[----:B------:R-:W-:Y:S02]  /*1080*/  UMOV UR6, 0x400 ;  /* 0x0000040000067882 */ /* 0x000fe40000000000 */
[----:B------:R-:W-:-:S06]  /*1090*/  SHF.R.U32.HI R0, RZ, 0x7, R0 ;  /* 0x00000007ff007819 */ /* 0x000fcc0000011600 */
[----:B---3--:R-:W3:Y:S01]  /*10a0*/  SHFL.IDX PT, R0, R0, RZ, 0x1f ;  /* 0x00001fff00007589 */ /* 0x008ee200000e0000 */
[----:B--2---:R-:W-:Y:S01]  /*10b0*/  ULEA UR42, UR7, UR6, 0x18 ;  /* 0x00000006072a7291 */ /* 0x004fe2000f8ec03f */
[----:B---3--:R-:W-:-:S13]  /*10c0*/  R2UR UR4, R0 ;  /* 0x00000000000472ca */ /* 0x008fda00000e0000 */
[----:B------:R-:W-:-:S04]  /*10d0*/  ULEA.HI UR5, UR4, UR4, URZ, 0x1 ;  /* 0x0000000404057291 */ /* 0x000fc8000f8f083f */
[----:B------:R-:W-:-:S04]  /*10e0*/  ULOP3.LUT UR5, UR5, 0xffffe, URZ, 0xc0, !UPT ;  /* 0x000ffffe05057892 */ /* 0x000fc8000f8ec03f */
[----:B------:R-:W-:-:S03]  /*10f0*/  UIADD3 UR5, UR4, -UR5, URZ ;  /* 0x8000000504057290 */ /* 0x000fc6000fffe03f */
[----:B------:R-:W-:Y:S01]  /*1100*/  ULDC UR4, c[0x0][0x28c] ;  /* 0x0000a30000047ab9 */ /* 0x000fe20000000800 */
[----:B------:R-:W-:Y:S01]  /*1110*/  ULEA UR5, UR5, UR42, 0xc ;  /* 0x0000002a05057291 */ /* 0x000fe2000f8e603f */
[----:B------:R-:W-:-:S03]  /*1120*/  ISETP.LT.AND P0, PT, RZ, UR4, PT ;  /* 0x00000004ff007c0c */ /* 0x000fc6000bf01270 */
[----:B------:R-:W-:-:S04]  /*1130*/  UIADD3 UR5, UR5, 0x180, URZ ;  /* 0x0000018005057890 */ /* 0x000fc8000fffe03f */
[----:B------:R-:W-:-:S04]  /*1140*/  USHF.R.U32.HI UR5, URZ, 0x4, UR5 ;  /* 0x000000043f057899 */ /* 0x000fc80008011605 */
[----:B------:R-:W-:Y:S02]  /*1150*/  ULOP3.LUT UR41, UR5, 0x3fff, URZ, 0xc0, !UPT ;  /* 0x00003fff05297892 */ /* 0x000fe4000f8ec03f */
[----:B----45:R-:W-:Y:S10]  /*1160*/  @P0 BRA `(.L_x_14) ;  /* 0x0000000000400947 */ /* 0x030ff40003800000 */
[----:B------:R-:W-:Y:S01]  /*1170*/  MOV R0, 0x0 ;  /* 0x0000000000007802 */ /* 0x000fe20000000f00 */
[----:B------:R-:W-:Y:S01]  /*1180*/  ULDC.64 UR4, c[0x4][0x68] ;  /* 0x01001a0000047ab9 */ /* 0x000fe20000000a00 */
[----:B------:R-:W-:Y:S01]  /*1190*/  ULDC.64 UR6, c[0x4][0x8] ;  /* 0x0100020000067ab9 */ /* 0x000fe20000000a00 */
[----:B01----:R-:W-:Y:S01]  /*11a0*/  MOV R4, UR4 ;  /* 0x0000000400047c02 */ /* 0x003fe20008000f00 */
[----:B------:R0:W1:Y:S01]  /*11b0*/  LDC.64 R14, c[0x4][R0] ;  /* 0x01000000000e7b82 */ /* 0x0000620000000a00 */
[----:B------:R-:W-:Y:S01]  /*11c0*/  IMAD.U32 R5, RZ, RZ, UR5 ;  /* 0x00000005ff057e24 */ /* 0x000fe2000f8e00ff */
[----:B------:R-:W-:Y:S01]  /*11d0*/  ULDC.64 UR4, c[0x4][0x70] ;  /* 0x01001c0000047ab9 */ /* 0x000fe20000000a00 */
[----:B------:R-:W-:Y:S02]  /*11e0*/  IMAD.U32 R10, RZ, RZ, UR6 ;  /* 0x00000006ff0a7e24 */ /* 0x000fe4000f8e00ff */
[----:B------:R-:W-:Y:S02]  /*11f0*/  IMAD.U32 R6, RZ, RZ, UR4 ;  /* 0x00000004ff067e24 */ /* 0x000fe4000f8e00ff */
[----:B------:R-:W-:-:S02]  /*1200*/  IMAD.U32 R7, RZ, RZ, UR5 ;  /* 0x00000005ff077e24 */ /* 0x000fc4000f8e00ff */
[----:B------:R-:W-:Y:S02]  /*1210*/  IMAD.U32 R11, RZ, RZ, UR7 ;  /* 0x00000007ff0b7e24 */ /* 0x000fe4000f8e00ff */
[----:B------:R-:W-:Y:S02]  /*1220*/  IMAD.MOV.U32 R8, RZ, RZ, 0x1e1 ;  /* 0x000001e1ff087424 */ /* 0x000fe400078e00ff */
[----:B------:R-:W-:Y:S02]  /*1230*/  IMAD.MOV.U32 R12, RZ, RZ, 0x1 ;  /* 0x00000001ff0c7424 */ /* 0x000fe400078e00ff */
[----:B0-----:R-:W-:-:S07]  /*1240*/  IMAD.MOV.U32 R13, RZ, RZ, RZ ;  /* 0x000000ffff0d7224 */ /* 0x001fce00078e00ff */
[----:B------:R-:W-:-:S07]  /*1250*/  LEPC R20, `(.L_x_14) ;  /* 0x000000001014794e */ /* 0x000fce0000000000 */
[----:B-1---5:R-:W-:Y:S05]  /*1260*/  CALL.ABS.NOINC R14 ;  /* 0x000000000e007343 */ /* 0x022fea0003c00000 */
.L_x_14:
[----:B------:R-:W-:-:S13]  /*1270*/  ISETP.NE.AND P0, PT, R123, 0x3, PT ;  /* 0x000000037b00780c */ /* 0x000fda0003f05270 */
[----:B------:R-:W-:Y:S05]  /*1280*/  @!P0 BRA `(.L_x_15) ;  /* 0x0000000000048947 */ /* 0x000fea0003800000 */
[----:B------:R-:W-:Y:S01]  /*1290*/  BPT.TRAP 0x1 ;  /* 0x000000040000795c */ /* 0x000fe20000300000 */
.L_x_15:
[----:B------:R-:W-:Y:S02]  /*12a0*/  IMAD.U32 R3, RZ, RZ, UR39 ;  /* 0x00000027ff037e24 */ /* 0x000fe4000f8e00ff */
[----:B------:R-:W-:-:S03]  /*12b0*/  IMAD.U32 R0, RZ, RZ, UR38 ;  /* 0x00000026ff007e24 */ /* 0x000fc6000f8e00ff */
[----:B------:R-:W-:Y:S02]  /*12c0*/  LEA R3, R3, UR42, 0x3 ;  /* 0x0000002a03037c11 */ /* 0x000fe4000f8e18ff */
[----:B------:R-:W-:-:S04]  /*12d0*/  SHF.L.U32 R0, R0, 0x1f, RZ ;  /* 0x0000001f00007819 */ /* 0x000fc800000006ff */
[----:B------:R2:W3:Y:S01]  /*12e0*/  SYNCS.PHASECHK.TRANS64.TRYWAIT P1, [R3+URZ], R0 ;  /* 0x00000000030075a7 */ /* 0x0004e2000802017f */
[----:B------:R-:W-:Y:S05]  /*12f0*/  @!P0 BRA `(.L_x_16) ;  /* 0x0000000000048947 */ /* 0x000fea0003800000 */
[----:B------:R-:W-:Y:S01]  /*1300*/  BPT.TRAP 0x1 ;  /* 0x000000040000795c */ /* 0x000fe20000300000 */
.L_x_16:
[----:B---3--:R-:W-:Y:S05]  /*1310*/  @P1 BRA `(.L_x_17) ;  /* 0x0000000000081947 */ /* 0x008fea0003800000 */
[----:B------:R-:W3:Y:S02]  /*1320*/  SYNCS.PHASECHK.TRANS64.TRYWAIT P1, [R3+URZ], R0 ;  /* 0x00000000030075a7 */ /* 0x000ee4000802017f */
[----:B---3--:R-:W-:Y:S05]  /*1330*/  @!P1 BRA `(.L_x_18) ;  /* 0x0000009400449947 */ /* 0x008fea0003800000 */
.L_x_17:
[----:B------:R-:W-:-:S04]  /*1340*/  UISETP.LT.AND UP0, UPT, UR40, 0x1, UPT ;  /* 0x000000012800788c */ /* 0x000fc8000bf01270 */
[----:B------:R-:W-:-:S04]  /*1350*/  USEL UR4, UR40, 0x1, UP0 ;  /* 0x0000000128047887 */ /* 0x000fc80008000000 */
[----:B------:R-:W-:-:S06]  /*1360*/  UIADD3 UR4, UR40, -UR4, URZ ;  /* 0x8000000428047290 */ /* 0x000fcc000fffe03f */
[----:B--23--:R-:W-:Y:S01]  /*1370*/  MOV R0, UR4 ;  /* 0x0000000400007c02 */ /* 0x00cfe20008000f00 */
[----:B------:R-:W-:Y:S05]  /*1380*/  WARPSYNC.ALL ;  /* 0x0000000000007948 */ /* 0x000fea0003800000 */
[----:B------:R-:W-:Y:S01]  /*1390*/  ISETP.GE.AND P1, PT, R0, 0x1, PT ;  /* 0x000000010000780c */ /* 0x000fe20003f26270 */
[----:B------:R-:W-:Y:S01]  /*13a0*/  UIADD3 UR4, UR42, 0x24180, URZ ;  /* 0x000241802a047890 */ /* 0x000fe2000fffe03f */
[----:B------:R-:W-:Y:S01]  /*13b0*/  WARPGROUP.ARRIVE ;  /* 0x00000000000079c5 */ /* 0x000fe20000000000 */
[----:B------:R-:W-:Y:S01]  /*13c0*/  UMOV UR9, 0x80000020 ;  /* 0x8000002000097882 */ /* 0x000fe20000000000 */
[----:B------:R-:W-:Y:S01]  /*13d0*/  UMOV UR11, 0x80000020 ;  /* 0x80000020000b7882 */ /* 0x000fe20000000000 */
[----:B------:R-:W-:-:S04]  /*13e0*/  USHF.R.U32.HI UR4, URZ, 0x4, UR4 ;  /* 0x000000043f047899 */ /* 0x000fc80008011604 */
[----:B------:R-:W-:Y:S02]  /*13f0*/  ULOP3.LUT UR5, UR4, 0x3fff, URZ, 0xc0, !UPT ;  /* 0x00003fff04057892 */ /* 0x000fe4000f8ec03f */
[----:B------:R-:W-:Y:S02]  /*1400*/  ULOP3.LUT UR4, UR41, 0x10000, URZ, 0xfc, !UPT ;  /* 0x0001000029047892 */ /* 0x000fe4000f8efc3f */
[----:B------:R-:W-:Y:S02]  /*1410*/  ULOP3.LUT UR5, UR5, 0x10000, URZ, 0xfc, !UPT ;  /* 0x0001000005057892 */ /* 0x000fe4000f8efc3f */
[----:B------:R-:W-:Y:S02]  /*1420*/  UIMAD UR6, UR39, 0x300, UR4 ;  /* 0x00000300270678a4 */ /* 0x000fe4000f8e0204 */
[----:B------:R-:W-:-:S05]  /*1430*/  UIMAD UR7, UR39, 0x180, UR5 ;  /* 0x00000180270778a4 */ /* 0x000fca000f8e0205 */
[----:B------:R-:W-:Y:S02]  /*1440*/  UMOV UR8, UR6 ;  /* 0x0000000600087c82 */ /* 0x000fe40008000000 */
[----:B------:R-:W-:Y:S02]  /*1450*/  UMOV UR10, UR7 ;  /* 0x00000007000a7c82 */ /* 0x000fe40008000000 */
[----:B------:R-:W-:Y:S01]  /*1460*/  HGMMA.64x96x16.F32 R72, gdesc[UR8], RZ, !UPT, gsb0 ;  /* 0x01600000084879f0 */ /* 0x000fe2000c0008ff */
[----:B------:R-:W-:Y:S01]  /*1470*/  UIADD3 UR8, UR6, 0x200, URZ ;  /* 0x0000020006087890 */ /* 0x000fe2000fffe03f */
[----:B------:R-:W-:Y:S01]  /*1480*/  UMOV UR9, 0x80000020 ;  /* 0x8000002000097882 */ /* 0x000fe20000000000 */
[----:B------:R-:W-:Y:S02]  /*1490*/  WARPGROUP.DEPBAR.LE gsb0, 0x0 ;  /* 0x00008000000079c5 */ /* 0x000fe40000010000 */
[----:B------:R-:W-:-:S06]  /*14a0*/  WARPGROUP.ARRIVE ;  /* 0x00000000000079c5 */ /* 0x000fcc0000000000 */
[----:B------:R-:W-:Y:S01]  /*14b0*/  HGMMA.64x96x16.F32 R24, gdesc[UR8], RZ, !UPT, gsb0 ;  /* 0x01600000081879f0 */ /* 0x000fe2000c0008ff */
[----:B------:R-:W-:Y:S02]  /*14c0*/  UIADD3 UR8, UR6, 0x2, URZ ;  /* 0x0000000206087890 */ /* 0x000fe4000fffe03f */
[----:B------:R-:W-:Y:S01]  /*14d0*/  UIADD3 UR10, UR7, 0x2, URZ ;  /* 0x00000002070a7890 */ /* 0x000fe2000fffe03f */
[----:B------:R-:W-:Y:S01]  /*14e0*/  UMOV UR9, 0x80000020 ;  /* 0x8000002000097882 */ /* 0x000fe20000000000 */
[----:B------:R-:W-:Y:S01]  /*14f0*/  UMOV UR11, 0x80000020 ;  /* 0x80000020000b7882 */ /* 0x000fe20000000000 */
[----:B------:R-:W-:Y:S02]  /*1500*/  WARPGROUP.DEPBAR.LE gsb0, 0x0 ;  /* 0x00008000000079c5 */ /* 0x000fe40000010000 */
[----:B------:R-:W-:-:S06]  /*1510*/  WARPGROUP.ARRIVE ;  /* 0x00000000000079c5 */ /* 0x000fcc0000000000 */
[----:B------:R-:W-:Y:S01]  /*1520*/  HGMMA.64x96x16.F32 R72, gdesc[UR8], R72, gsb0 ;  /* 0x01600000084879f0 */ /* 0x000fe20008000848 */
[----:B------:R-:W-:Y:S01]  /*1530*/  UIADD3 UR8, UR6, 0x202, URZ ;  /* 0x0000020206087890 */ /* 0x000fe2000fffe03f */
[----:B------:R-:W-:Y:S01]  /*1540*/  UMOV UR9, 0x80000020 ;  /* 0x8000002000097882 */ /* 0x000fe20000000000 */
[----:B------:R-:W-:Y:S02]  /*1550*/  WARPGROUP.DEPBAR.LE gsb0, 0x0 ;  /* 0x00008000000079c5 */ /* 0x000fe40000010000 */
[----:B------:R-:W-:-:S06]  /*1560*/  WARPGROUP.ARRIVE ;  /* 0x00000000000079c5 */ /* 0x000fcc0000000000 */
[----:B------:R-:W-:Y:S03]  /*1570*/  HGMMA.64x96x16.F32 R24, gdesc[UR8], R24, gsb0 ;  /* 0x01600000081879f0 */ /* 0x000fe60008000818 */
[----:B------:R-:W-:Y:S02]  /*1580*/  WARPGROUP.DEPBAR.LE gsb0, 0x0 ;  /* 0x00008000000079c5 */ /* 0x000fe40000010000 */
[----:B------:R-:W-:Y:S05]  /*1590*/  @!P1 BRA `(.L_x_19) ;  /* 0x0000000400089947 */ /* 0x000fea0003800000 */
[----:B------:R-:W-:-:S04]  /*15a0*/  UIADD3 UR6, UR39, 0x1, URZ ;  /* 0x0000000127067890 */ /* 0x000fc8000fffe03f */
[----:B------:R-:W-:-:S04]  /*15b0*/  UISETP.NE.AND UP0, UPT, UR6, 0xc, UPT ;  /* 0x0000000c0600788c */ /* 0x000fc8000bf05270 */
[----:B------:R-:W-:Y:S02]  /*15c0*/  USEL UR7, URZ, 0x1, UP0 ;  /* 0x000000013f077887 */ /* 0x000fe40008000000 */
[----:B------:R-:W-:Y:S02]  /*15d0*/  USEL UR6, UR6, URZ, UP0 ;  /* 0x0000003f06067287 */ /* 0x000fe40008000000 */
[----:B------:R-:W-:-:S06]  /*15e0*/  ULOP3.LUT UR7, UR38, UR7, URZ, 0x3c, !UPT ;  /* 0x0000000726077292 */ /* 0x000fcc000f8e3c3f */
[----:B01----:R-:W-:Y:S01]  /*15f0*/  IMAD.U32 R5, RZ, RZ, UR7 ;  /* 0x00000007ff057e24 */ /* 0x003fe2000f8e00ff */
[----:B------:R-:W-:-:S06]  /*1600*/  UMOV UR7, UR39 ;  /* 0x0000002700077c82 */ /* 0x000fcc0008000000 */
.L_x_26:
[----:B01----:R-:W-:Y:S05]  /*1610*/  @!P0 BRA `(.L_x_20) ;  /* 0x0000000000048947 */ /* 0x003fea0003800000 */
[----:B------:R-:W-:Y:S01]  /*1620*/  BPT.TRAP 0x1 ;  /* 0x000000040000795c */ /* 0x000fe20000300000 */
.L_x_20:
[----:B------:R-:W0:Y:S01]  /*1630*/  S2UR UR9, SR_CgaCtaId ;  /* 0x00000000000979c3 */ /* 0x000e220000008800 */
[----:B------:R-:W-:Y:S01]  /*1640*/  UMOV UR8, 0x400 ;  /* 0x0000040000087882 */ /* 0x000fe20000000000 */
[----:B------:R-:W-:Y:S01]  /*1650*/  SHF.L.U32 R3, R5, 0x1f, RZ ;  /* 0x0000001f05037819 */ /* 0x000fe200000006ff */
[----:B0-----:R-:W-:-:S04]  /*1660*/  ULEA UR14, UR9, UR8, 0x18 ;  /* 0x00000008090e7291 */ /* 0x001fc8000f8ec03f */
[----:B------:R-:W-:-:S09]  /*1670*/  ULEA UR8, UR6, UR14, 0x3 ;  /* 0x0000000e06087291 */ /* 0x000fd2000f8e183f */
[----:B------:R0:W1:Y:S01]  /*1680*/  SYNCS.PHASECHK.TRANS64.TRYWAIT P1, [UR8], R3 ;  /* 0x00000003ff0075a7 */ /* 0x0000620008020148 */
[----:B------:R-:W-:Y:S05]  /*1690*/  @!P0 BRA `(.L_x_21) ;  /* 0x0000000000048947 */ /* 0x000fea0003800000 */
[----:B------:R-:W-:Y:S01]  /*16a0*/  BPT.TRAP 0x1 ;  /* 0x000000040000795c */ /* 0x000fe20000300000 */
.L_x_21:
[----:B-1----:R-:W-:Y:S05]  /*16b0*/  @P1 BRA `(.L_x_22) ;  /* 0x0000000000081947 */ /* 0x002fea0003800000 */
[----:B------:R-:W1:Y:S02]  /*16c0*/  SYNCS.PHASECHK.TRANS64.TRYWAIT P1, [UR8], R3 ;  /* 0x00000003ff0075a7 */ /* 0x000e640008020148 */
[----:B-1----:R-:W-:Y:S05]  /*16d0*/  @!P1 BRA `(.L_x_23) ;  /* 0x0000009000709947 */ /* 0x002fea0003800000 */
.L_x_22:
[----:B------:R-:W-:Y:S01]  /*16e0*/  UIMAD UR12, UR6, 0x300, UR4 ;  /* 0x00000300060c78a4 */ /* 0x000fe2000f8e0204 */
[----:B------:R-:W-:Y:S01]  /*16f0*/  WARPGROUP.ARRIVE ;  /* 0x00000000000079c5 */ /* 0x000fe20000000000 */
[----:B------:R-:W-:Y:S01]  /*1700*/  UIMAD UR13, UR6, 0x180, UR5 ;  /* 0x00000180060d78a4 */ /* 0x000fe2000f8e0205 */
[----:B------:R-:W-:Y:S01]  /*1710*/  UMOV UR9, 0x80000020 ;  /* 0x8000002000097882 */ /* 0x000fe20000000000 */
[----:B------:R-:W-:-:S03]  /*1720*/  UMOV UR11, 0x80000020 ;  /* 0x80000020000b7882 */ /* 0x000fc60000000000 */
[----:B------:R-:W-:Y:S02]  /*1730*/  UMOV UR8, UR12 ;  /* 0x0000000c00087c82 */ /* 0x000fe40008000000 */
[----:B------:R-:W-:Y:S02]  /*1740*/  UMOV UR10, UR13 ;  /* 0x0000000d000a7c82 */ /* 0x000fe40008000000 */
[----:B------:R-:W-:Y:S01]  /*1750*/  HGMMA.64x96x16.F32 R72, gdesc[UR8], R72, gsb0 ;  /* 0x01600000084879f0 */ /* 0x000fe20008000848 */
[----:B------:R-:W-:Y:S01]  /*1760*/  UIADD3 UR8, UR12, 0x200, URZ ;  /* 0x000002000c087890 */ /* 0x000fe2000fffe03f */
[----:B------:R-:W-:Y:S01]  /*1770*/  UMOV UR9, 0x80000020 ;  /* 0x8000002000097882 */ /* 0x000fe20000000000 */
[----:B------:R-:W-:Y:S02]  /*1780*/  WARPGROUP.DEPBAR.LE gsb0, 0x0 ;  /* 0x00008000000079c5 */ /* 0x000fe40000010000 */
[----:B------:R-:W-:-:S06]  /*1790*/  WARPGROUP.ARRIVE ;  /* 0x00000000000079c5 */ /* 0x000fcc0000000000 */
[----:B------:R-:W-:Y:S01]  /*17a0*/  HGMMA.64x96x16.F32 R24, gdesc[UR8], R24, gsb0 ;  /* 0x01600000081879f0 */ /* 0x000fe20008000818 */
        /* <DEDUP_REMOVED lines=14> */
[----:B------:R-:W-:Y:S01]  /*1890*/  BPT.TRAP 0x1 ;  /* 0x000000040000795c */ /* 0x000fe20000300000 */
.L_x_24:
[----:B------:R-:W-:Y:S01]  /*18a0*/  ULEA UR8, UR7, UR14, 0x3 ;  /* 0x0000000e07087291 */ /* 0x000fe2000f8e183f */
[----:B------:R-:W-:-:S03]  /*18b0*/  ISETP.GT.U32.AND P1, PT, R19, 0x1, PT ;  /* 0x000000011300780c */ /* 0x000fc60003f24070 */
[----:B------:R-:W-:-:S04]  /*18c0*/  UIADD3 UR8, UR8, 0x60, URZ ;  /* 0x0000006008087890 */ /* 0x000fc8000fffe03f */
[----:B------:R-:W-:-:S09]  /*18d0*/  UPRMT UR8, URZ, 0x654, UR8 ;  /* 0x000006543f087896 */ /* 0x000fd20008000008 */
[----:B------:R-:W-:Y:S01]  /*18e0*/  SYNCS.ARRIVE.TRANS64.RED.A1T0 RZ, [UR8], RZ ;  /* 0x000000ffffff79a7 */ /* 0x000fe20008100408 */
[----:B------:R-:W-:Y:S05]  /*18f0*/  @P1 BRA `(.L_x_25) ;  /* 0x0000000000041947 */ /* 0x000fea0003800000 */
[----:B------:R-:W-:Y:S01]  /*1900*/  BPT.TRAP 0x1 ;  /* 0x000000040000795c */ /* 0x000fe20000300000 */
.L_x_25:
[----:B------:R-:W-:Y:S01]  /*1910*/  UIADD3 UR6, UR6, 0x1, URZ ;  /* 0x0000000106067890 */ /* 0x000fe2000fffe03f */
[C---:B------:R-:W-:Y:S01]  /*1920*/  ISETP.GT.AND P1, PT, R0.reuse, 0x1, PT ;  /* 0x000000010000780c */ /* 0x040fe20003f24270 */
[----:B------:R-:W-:Y:S01]  /*1930*/  UIADD3 UR7, UR7, 0x1, URZ ;  /* 0x0000000107077890 */ /* 0x000fe2000fffe03f */
[----:B------:R-:W-:Y:S01]  /*1940*/  VIADD R0, R0, 0xffffffff ;  /* 0xffffffff00007836 */ /* 0x000fe20000000000 */
[----:B------:R-:W-:Y:S02]  /*1950*/  UISETP.NE.AND UP0, UPT, UR6, 0xc, UPT ;  /* 0x0000000c0600788c */ /* 0x000fe4000bf05270 */
[----:B------:R-:W-:Y:S02]  /*1960*/  UISETP.NE.AND UP1, UPT, UR7, 0xc, UPT ;  /* 0x0000000c0700788c */ /* 0x000fe4000bf25270 */
[----:B------:R-:W-:Y:S02]  /*1970*/  USEL UR8, URZ, 0x1, UP0 ;  /* 0x000000013f087887 */ /* 0x000fe40008000000 */
[----:B------:R-:W-:-:S02]  /*1980*/  USEL UR6, UR6, URZ, UP0 ;  /* 0x0000003f06067287 */ /* 0x000fc40008000000 */
[----:B------:R-:W-:Y:S02]  /*1990*/  USEL UR7, UR7, URZ, UP1 ;  /* 0x0000003f07077287 */ /* 0x000fe40008800000 */
[----:B------:R-:W-:Y:S01]  /*19a0*/  LOP3.LUT R5, R5, UR8, RZ, 0x3c, !PT ;  /* 0x0000000805057c12 */ /* 0x000fe2000f8e3cff */
[----:B------:R-:W-:Y:S09]  /*19b0*/  @P1 BRA `(.L_x_26) ;  /* 0xfffffffc00141947 */ /* 0x000ff2000383ffff */
.L_x_19:
[----:B------:R-:W2:Y:S02]  /*19c0*/  LDC R0, c[0x0][0x28c] ;  /* 0x0000a300ff007b82 */ /* 0x000ea40000000800 */
[----:B--2---:R-:W-:-:S13]  /*19d0*/  ISETP.GE.AND P1, PT, R0, 0x1, PT ;  /* 0x000000010000780c */ /* 0x004fda0003f26270 */
[----:B------:R-:W-:Y:S05]  /*19e0*/  @!P1 BRA `(.L_x_27) ;  /* 0x0000000000489947 */ /* 0x000fea0003800000 */
[----:B------:R-:W-:Y:S05]  /*19f0*/  @!P0 BRA `(.L_x_28) ;  /* 0x0000000000048947 */ /* 0x000fea0003800000 */
[----:B------:R-:W-:Y:S01]  /*1a00*/  BPT.TRAP 0x1 ;  /* 0x000000040000795c */ /* 0x000fe20000300000 */
.L_x_28:
[----:B------:R-:W2:Y:S01]  /*1a10*/  S2UR UR7, SR_CgaCtaId ;  /* 0x00000000000779c3 */ /* 0x000ea20000008800 */
[----:B------:R-:W-:Y:S01]  /*1a20*/  UISETP.LT.AND UP0, UPT, UR40, 0x1, UPT ;  /* 0x000000012800788c */ /* 0x000fe2000bf01270 */
[----:B------:R-:W-:-:S03]  /*1a30*/  ISETP.GT.U32.AND P0, PT, R19, 0x1, PT ;  /* 0x000000011300780c */ /* 0x000fc60003f04070 */
[----:B------:R-:W-:-:S04]  /*1a40*/  USEL UR6, UR40, 0x1, UP0 ;  /* 0x0000000128067887 */ /* 0x000fc80008000000 */
[----:B------:R-:W-:-:S04]  /*1a50*/  UIADD3 UR6, UR39, UR40, -UR6 ;  /* 0x0000002827067290 */ /* 0x000fc8000fffe806 */
[----:B------:R-:W-:-:S04]  /*1a60*/  UIMAD.WIDE.U32 UR4, UR6, -0x55555555, URZ ;  /* 0xaaaaaaab060478a5 */ /* 0x000fc8000f8e003f */
[----:B------:R-:W-:-:S03]  /*1a70*/  USHF.R.U32.HI UR4, URZ, 0x3, UR5 ;  /* 0x000000033f047899 */ /* 0x000fc60008011605 */
[----:B------:R-:W-:Y:S01]  /*1a80*/  UMOV UR5, 0x400 ;  /* 0x0000040000057882 */ /* 0x000fe20000000000 */
[----:B------:R-:W-:Y:S02]  /*1a90*/  UIMAD UR6, UR4, -0xc, UR6 ;  /* 0xfffffff4040678a4 */ /* 0x000fe4000f8e0206 */
[----:B--2---:R-:W-:-:S04]  /*1aa0*/  ULEA UR5, UR7, UR5, 0x18 ;  /* 0x0000000507057291 */ /* 0x004fc8000f8ec03f */
[----:B------:R-:W-:-:S04]  /*1ab0*/  ULEA UR6, UR6, UR5, 0x3 ;  /* 0x0000000506067291 */ /* 0x000fc8000f8e183f */
[----:B------:R-:W-:-:S04]  /*1ac0*/  UIADD3 UR6, UR6, 0x60, URZ ;  /* 0x0000006006067890 */ /* 0x000fc8000fffe03f */
[----:B------:R-:W-:-:S09]  /*1ad0*/  UPRMT UR6, URZ, 0x654, UR6 ;  /* 0x000006543f067896 */ /* 0x000fd20008000006 */
[----:B------:R-:W-:Y:S01]  /*1ae0*/  SYNCS.ARRIVE.TRANS64.RED.A1T0 RZ, [UR6], RZ ;  /* 0x000000ffffff79a7 */ /* 0x000fe20008100406 */
[----:B------:R-:W-:Y:S05]  /*1af0*/  @P0 BRA `(.L_x_27) ;  /* 0x0000000000040947 */ /* 0x000fea0003800000 */
[----:B------:R-:W-:Y:S01]  /*1b00*/  BPT.TRAP 0x1 ;  /* 0x000000040000795c */ /* 0x000fe20000300000 */
.L_x_27:
[----:B------:R-:W2:Y:S01]  /*1b10*/  LDC R7, c[0x0][0x288] ;  /* 0x0000a200ff077b82 */ /* 0x000ea20000000800 */
[----:B------:R-:W-:Y:S01]  /*1b20*/  LOP3.LUT R0, R22, 0x1, RZ, 0xc0, !PT ;  /* 0x0000000116007812 */ /* 0x000fe200078ec0ff */
[----:B------:R-:W-:Y:S01]  /*1b30*/  UIADD3 UR39, UR40, UR39, URZ ;  /* 0x0000002728277290 */ /* 0x000fe2000fffe03f */
[----:B01----:R-:W-:Y:S01]  /*1b40*/  SHF.R.U32.HI R3, RZ, 0x2, R18 ;  /* 0x00000002ff037819 */ /* 0x003fe20000011612 */
[----:B------:R-:W-:Y:S01]  /*1b50*/  ULDC UR7, c[0x0][0x284] ;  /* 0x0000a10000077ab9 */ /* 0x000fe20000000800 */
[----:B------:R-:W-:Y:S01]  /*1b60*/  LOP3.LUT R4, R18, 0x60, RZ, 0xc0, !PT ;  /* 0x0000006012047812 */ /* 0x000fe200078ec0ff */
[----:B------:R-:W-:Y:S01]  /*1b70*/  IMAD.SHL.U32 R6, R0, 0x40, RZ ;  /* 0x0000004000067824 */ /* 0x000fe200078e00ff */
[----:B------:R-:W-:Y:S01]  /*1b80*/  LOP3.LUT R3, R3, 0x7, RZ, 0xc0, !PT ;  /* 0x0000000703037812 */ /* 0x000fe200078ec0ff */
[----:B------:R-:W-:Y:S01]  /*1b90*/  UISETP.GT.U32.AND UP0, UPT, UR39, 0xb, UPT ;  /* 0x0000000b2700788c */ /* 0x000fe2000bf04070 */
[----:B------:R-:W-:Y:S01]  /*1ba0*/  SHF.R.U32.HI R5, RZ, 0x1, R4 ;  /* 0x00000001ff057819 */ /* 0x000fe20000011604 */
[----:B------:R-:W-:Y:S01]  /*1bb0*/  UISETP.GE.U32.AND UP1, UPT, UR40, 0xc, UPT ;  /* 0x0000000c2800788c */ /* 0x000fe2000bf26070 */
[--C-:B------:R-:W-:Y:S01]  /*1bc0*/  LOP3.LUT R4, R6, 0x40, R3.reuse, 0xe2, !PT ;  /* 0x0000004006047812 */ /* 0x100fe200078ee203 */
[----:B------:R-:W-:Y:S01]  /*1bd0*/  IMAD.SHL.U32 R6, R18, 0x2, RZ ;  /* 0x0000000212067824 */ /* 0x000fe200078e00ff */
[-C--:B------:R-:W-:Y:S01]  /*1be0*/  IADD3 R3, RZ, -R5.reuse, -R3 ;  /* 0x80000005ff037210 */ /* 0x080fe20007ffe803 */
[----:B------:R-:W-:Y:S01]  /*1bf0*/  UISETP.LT.U32.AND UP0, UPT, UR40, 0xc, UP0 ;  /* 0x0000000c2800788c */ /* 0x000fe20008701070 */
[----:B------:R-:W-:Y:S01]  /*1c00*/  LOP3.LUT R4, R4, R5, RZ, 0xfc, !PT ;  /* 0x0000000504047212 */ /* 0x000fe200078efcff */
[----:B------:R-:W-:Y:S01]  /*1c10*/  ULDC.64 UR8, c[0x0][0x5d0] ;  /* 0x0001740000087ab9 */ /* 0x000fe20000000a00 */
[----:B------:R-:W-:Y:S01]  /*1c20*/  SHF.R.S32.HI R15, RZ, 0x1f, R23 ;  /* 0x0000001fff0f7819 */ /* 0x000fe20000011417 */
[----:B------:R-:W-:Y:S01]  /*1c30*/  IMAD R5, R0, -0x40, R3 ;  /* 0xffffffc000057824 */ /* 0x000fe200078e0203 */
[----:B------:R-:W-:Y:S01]  /*1c40*/  LOP3.LUT R0, R18, 0x3, RZ, 0xc0, !PT ;  /* 0x0000000312007812 */ /* 0x000fe200078ec0ff */
[----:B------:R-:W-:Y:S01]  /*1c50*/  IMAD R3, R122, 0x60, RZ ;  /* 0x000000607a037824 */ /* 0x000fe200078e02ff */
[----:B------:R-:W-:Y:S01]  /*1c60*/  UIMAD.WIDE.U32 UR4, UR39, -0x55555555, URZ ;  /* 0xaaaaaaab270478a5 */ /* 0x000fe2000f8e003f */
[----:B------:R-:W-:Y:S01]  /*1c70*/  IMAD R8, R15, UR8, RZ ;  /* 0x000000080f087c24 */ /* 0x000fe2000f8e02ff */
[----:B------:R-:W-:Y:S01]  /*1c80*/  USEL UR6, URZ, 0x1, !UP0 ;  /* 0x000000013f067887 */ /* 0x000fe2000c000000 */
[----:B--2---:R-:W-:Y:S01]  /*1c90*/  IMAD R10, R0, -0x2, R7 ;  /* 0xfffffffe000a7824 */ /* 0x004fe200078e0207 */
[C---:B------:R-:W-:Y:S01]  /*1ca0*/  ISETP.GE.AND P0, PT, R3.reuse, R7, PT ;  /* 0x000000070300720c */ /* 0x040fe20003f06270 */
[----:B------:R-:W-:Y:S01]  /*1cb0*/  IMAD R0, R124, 0xc0, RZ ;  /* 0x000000c07c007824 */ /* 0x000fe200078e02ff */
[----:B------:R-:W-:Y:S01]  /*1cc0*/  LOP3.LUT R6, R3, 0x6, R6, 0xf8, !PT ;  /* 0x0000000603067812 */ /* 0x000fe200078ef806 */
[----:B------:R-:W-:Y:S01]  /*1cd0*/  USHF.R.U32.HI UR4, URZ, 0x3, UR5 ;  /* 0x000000033f047899 */ /* 0x000fe20008011605 */
[----:B------:R-:W-:Y:S01]  /*1ce0*/  IMAD R11, R23, UR9, R8 ;  /* 0x00000009170b7c24 */ /* 0x000fe2000f8e0208 */
[----:B------:R-:W-:Y:S01]  /*1cf0*/  ULOP3.LUT UR38, UR38, UR6, URZ, 0x3c, !UPT ;  /* 0x0000000626267292 */ /* 0x000fe2000f8e3c3f */
[C---:B------:R-:W-:Y:S01]  /*1d00*/  ISETP.GE.OR P0, PT, R0.reuse, UR7, P0 ;  /* 0x0000000700007c0c */ /* 0x040fe20008706670 */
[----:B------:R-:W-:Y:S01]  /*1d10*/  UIMAD UR39, UR4, -0xc, UR39 ;  /* 0xfffffff4042778a4 */ /* 0x000fe2000f8e0227 */
[----:B------:R-:W-:Y:S01]  /*1d20*/  SHF.R.S32.HI R7, RZ, 0x1f, R6 ;  /* 0x0000001fff077819 */ /* 0x000fe20000011406 */
[----:B------:R-:W-:Y:S01]  /*1d30*/  @UP1 ULOP3.LUT UR38, UR38, 0x1, UR4, 0x78, !UPT ;  /* 0x0000000126261892 */ /* 0x000fe2000f8e7804 */
[----:B------:R-:W-:Y:S01]  /*1d40*/  IADD3 R122, -R0, UR7, R5 ;  /* 0x00000007007a7c10 */ /* 0x000fe2000fffe105 */
[----:B------:R-:W-:-:S02]  /*1d50*/  IMAD.MOV.U32 R5, RZ, RZ, RZ ;  /* 0x000000ffff057224 */ /* 0x000fc400078e00ff */
[----:B------:R-:W-:-:S04]  /*1d60*/  IMAD.WIDE.U32 R8, R23, UR8, R6 ;  /* 0x0000000817087c25 */ /* 0x000fc8000f8e0006 */
[----:B------:R-:W-:Y:S02]  /*1d70*/  IMAD.IADD R0, R10, 0x1, -R3 ;  /* 0x000000010a007824 */ /* 0x000fe400078e0a03 */
[----:B------:R-:W-:Y:S02]  /*1d80*/  IMAD.IADD R9, R9, 0x1, R11 ;  /* 0x0000000109097824 */ /* 0x000fe400078e020b */
[----:B------:R-:W-:-:S04]  /*1d90*/  IMAD.WIDE R124, R124, 0xc0, R4 ;  /* 0x000000c07c7c7825 */ /* 0x000fc800078e0204 */
[----:B------:R-:W-:Y:S01]  /*1da0*/  IMAD.MOV.U32 R3, RZ, RZ, -0x1 ;  /* 0xffffffffff037424 */ /* 0x000fe200078e00ff */
[----:B------:R-:W-:Y:S06]  /*1db0*/  @P0 BRA `(.L_x_29) ;  /* 0x00000068004c0947 */ /* 0x000fec0003800000 */
[----:B------:R-:W0:Y:S01]  /*1dc0*/  LDC.64 R4, c[0x0][0x5c8] ;  /* 0x00017200ff047b82 */ /* 0x000e220000000a00 */
[----:B-----5:R-:W-:Y:S01]  /*1dd0*/  FSETP.NEU.AND P2, PT, R121, RZ, PT ;  /* 0x000000ff7900720b */ /* 0x020fe20003f4d000 */
[----:B------:R-:W-:Y:S01]  /*1de0*/  BSSY B0, `(.L_x_29) ;  /* 0x0000690000007945 */ /* 0x000fe20003800000 */
[----:B------:R-:W-:-:S04]  /*1df0*/  ISETP.GT.AND P0, PT, R122, RZ, PT ;  /* 0x000000ff7a00720c */ /* 0x000fc80003f04270 */
[----:B------:R-:W-:Y:S01]  /*1e00*/  ISETP.GT.AND P1, PT, R0, RZ, P0 ;  /* 0x000000ff0000720c */ /* 0x000fe20000724270 */
[-C--:B0-----:R-:W-:Y:S02]  /*1e10*/  IMAD R10, R125, R4.reuse, RZ ;  /* 0x000000047d0a7224 */ /* 0x081fe400078e02ff */
[----:B------:R-:W-:-:S04]  /*1e20*/  IMAD.WIDE.U32 R130, R124, R4, R8 ;  /* 0x000000047c827225 */ /* 0x000fc800078e0008 */
[----:B------:R-:W-:-:S04]  /*1e30*/  IMAD R9, R124, R5, R10 ;  /* 0x000000057c097224 */ /* 0x000fc800078e020a */
[----:B------:R-:W-:Y:S01]  /*1e40*/  IMAD.IADD R137, R131, 0x1, R9 ;  /* 0x0000000183897824 */ /* 0x000fe200078e0209 */
[----:B------:R-:W-:Y:S06]  /*1e50*/  @!P2 BRA `(.L_x_30) ;  /* 0x0000004c003ca947 */ /* 0x000fec0003800000 */
[----:B------:R-:W0:Y:S01]  /*1e60*/  LDC.64 R10, c[0x0][0x5b8] ;  /* 0x00016e00ff0a7b82 */ /* 0x000e220000000a00 */
[----:B------:R-:W-:-:S07]  /*1e70*/  ULDC.64 UR4, c[0x0][0x5c0] ;  /* 0x0001700000047ab9 */ /* 0x000fce0000000a00 */
[----:B------:R-:W1:Y:S08]  /*1e80*/  LDC.64 R12, c[0x0][0x5b0] ;  /* 0x00016c00ff0c7b82 */ /* 0x000e700000000a00 */
[----:B------:R-:W2:Y:S01]  /*1e90*/  LDC.64 R8, c[0x0][0x5a8] ;  /* 0x00016a00ff087b82 */ /* 0x000ea20000000a00 */
[----:B0-----:R-:W-:-:S04]  /*1ea0*/  IMAD R14, R15, R10, RZ ;  /* 0x0000000a0f0e7224 */ /* 0x001fc800078e02ff */
[C---:B------:R-:W-:Y:S02]  /*1eb0*/  IMAD R11, R23.reuse, R11, R14 ;  /* 0x0000000b170b7224 */ /* 0x040fe400078e020e */
[----:B------:R-:W-:-:S04]  /*1ec0*/  IMAD.WIDE.U32 R14, R23, R10, R6 ;  /* 0x0000000a170e7225 */ /* 0x000fc800078e0006 */
[----:B-1----:R-:W-:Y:S02]  /*1ed0*/  IMAD R20, R125, R12, RZ ;  /* 0x0000000c7d147224 */ /* 0x002fe400078e02ff */
[----:B------:R-:W-:Y:S02]  /*1ee0*/  IMAD.IADD R21, R15, 0x1, R11 ;  /* 0x000000010f157824 */ /* 0x000fe400078e020b */
[----:B------:R-:W-:Y:S01]  /*1ef0*/  IMAD R135, R124, R13, R20 ;  /* 0x0000000d7c877224 */ /* 0x000fe200078e0214 */
[----:B------:R-:W-:-:S05]  /*1f00*/  MOV R20, R14 ;  /* 0x0000000e00147202 */ /* 0x000fca0000000f00 */
[----:B------:R-:W-:-:S04]  /*1f10*/  IMAD.WIDE.U32 R126, R124, R12, R20 ;  /* 0x0000000c7c7e7225 */ /* 0x000fc800078e0014 */
[----:B------:R-:W-:Y:S01]  /*1f20*/  IMAD.IADD R127, R127, 0x1, R135 ;  /* 0x000000017f7f7824 */ /* 0x000fe200078e0287 */
[----:B--2---:R-:W-:-:S04]  /*1f30*/  LEA R128, P2, R126, R8, 0x1 ;  /* 0x000000087e807211 */ /* 0x004fc800078408ff */
[----:B------:R-:W-:-:S05]  /*1f40*/  LEA.HI.X R129, R126, R9, R127, 0x1, P2 ;  /* 0x000000097e817211 */ /* 0x000fca00010f0c7f */
[----:B------:R0:W2:Y:S01]  /*1f50*/  @P1 LDG.E.LTC128B.U16 R131, desc[UR36][R128.64] ;  /* 0x0000002480831981 */ /* 0x0000a2000c1e1520 */
[----:B------:R-:W-:Y:S01]  /*1f60*/  IMAD.WIDE.U32 R126, R124, R12, R6 ;  /* 0x0000000c7c7e7225 */ /* 0x000fe200078e0006 */
[----:B------:R-:W-:Y:S03]  /*1f70*/  BSSY B1, `(.L_x_31) ;  /* 0x0000014000017945 */ /* 0x000fe60003800000 */
[----:B------:R-:W-:Y:S02]  /*1f80*/  IMAD.IADD R127, R135, 0x1, R127 ;  /* 0x00000001877f7824 */ /* 0x000fe400078e027f */
[----:B------:R-:W-:-:S03]  /*1f90*/  IMAD.WIDE.U32 R126, R23, R10, R126 ;  /* 0x0000000a177e7225 */ /* 0x000fc600078e007e */
[----:B0-----:R-:W-:Y:S01]  /*1fa0*/  LEA R128, P3, R126, R8, 0x1 ;  /* 0x000000087e807211 */ /* 0x001fe200078608ff */
[----:B--2---:R-:W-:-:S05]  /*1fb0*/  HADD2.F32 R132, -RZ, R131.H0_H0 ;  /* 0x20000083ff847230 */ /* 0x004fca0000004100 */
[----:B------:R-:W-:Y:S01]  /*1fc0*/  FMUL R133, R132, R121 ;  /* 0x0000007984857220 */ /* 0x000fe20000400000 */
[----:B------:R-:W-:-:S03]  /*1fd0*/  LEA R132, P2, R130, UR4, 0x1 ;  /* 0x0000000482847c11 */ /* 0x000fc6000f8408ff */
[----:B------:R-:W-:Y:S01]  /*1fe0*/  FFMA R133, R72, R120, R133 ;  /* 0x0000007848857223 */ /* 0x000fe20000000085 */
[----:B------:R-:W-:-:S04]  /*1ff0*/  IMAD.IADD R72, R11, 0x1, R127 ;  /* 0x000000010b487824 */ /* 0x000fc800078e027f */
[----:B------:R-:W-:Y:S02]  /*2000*/  F2FP.F16.F32.PACK_AB R129, RZ, R133 ;  /* 0x00000085ff81723e */ /* 0x000fe400000000ff */
[----:B------:R-:W-:Y:S02]  /*2010*/  LEA.HI.X R133, R130, UR5, R137, 0x1, P2 ;  /* 0x0000000582857c11 */ /* 0x000fe400090f0c89 */
[----:B------:R-:W-:Y:S02]  /*2020*/  ISETP.GT.AND P2, PT, R0, 0x1, P0 ;  /* 0x000000010000780c */ /* 0x000fe40000744270 */
[----:B------:R-:W-:Y:S02]  /*2030*/  PRMT R127, R129, 0x7610, R127 ;  /* 0x00007610817f7816 */ /* 0x000fe4000000007f */
[--C-:B------:R-:W-:Y:S01]  /*2040*/  LEA.HI.X R129, R126, R9, R72.reuse, 0x1, P3 ;  /* 0x000000097e817211 */ /* 0x100fe200018f0c48 */
[C---:B------:R-:W-:Y:S01]  /*2050*/  IMAD.SHL.U32 R126, R12.reuse, 0x8, RZ ;  /* 0x000000080c7e7824 */ /* 0x040fe200078e00ff */
[----:B------:R-:W-:Y:S01]  /*2060*/  PRMT R72, R131, 0x7610, R72 ;  /* 0x0000761083487816 */ /* 0x000fe20000000048 */
[----:B------:R0:W-:Y:S02]  /*2070*/  @P1 STG.E.U16 desc[UR36][R132.64], R127 ;  /* 0x0000007f84001986 */ /* 0x0001e4000c101524 */
[----:B0-----:R-:W-:-:S04]  /*2080*/  SHF.L.U64.HI R127, R12, 0x3, R13 ;  /* 0x000000030c7f7819 */ /* 0x001fc8000001020d */
[----:B------:R-:W-:Y:S05]  /*2090*/  @!P2 BRA `(.L_x_32) ;  /* 0x000000000004a947 */ /* 0x000fea0003800000 */
[----:B------:R0:W5:Y:S02]  /*20a0*/  LDG.E.LTC128B.U16 R72, desc[UR36][R128.64+0x2] ;  /* 0x0000022480487981 */ /* 0x000164000c1e1520 */
.L_x_32:
[----:B------:R-:W-:Y:S05]  /*20b0*/  BSYNC B1 ;  /* 0x0000000000017941 */ /* 0x000fea0003800000 */
.L_x_31:
[----:B-----5:R-:W-:Y:S01]  /*20c0*/  HADD2.F32 R130, -RZ, R72.H0_H0 ;  /* 0x20000048ff827230 */ /* 0x020fe20000004100 */
[----:B------:R-:W-:Y:S01]  /*20d0*/  ISETP.GT.AND P1, PT, R122, 0x8, PT ;  /* 0x000000087a00780c */ /* 0x000fe20003f24270 */
[----:B------:R-:W-:Y:S01]  /*20e0*/  IMAD.WIDE.U32 R136, R124, R12, R126 ;  /* 0x0000000c7c887225 */ /* 0x000fe200078e007e */
[----:B------:R-:W-:-:S03]  /*20f0*/  PRMT R138, R72, 0x7610, R138 ;  /* 0x00007610488a7816 */ /* 0x000fc6000000008a */
[----:B------:R-:W-:Y:S01]  /*2100*/  FMUL R130, R130, R121 ;  /* 0x0000007982827220 */ /* 0x000fe20000400000 */
[----:B------:R-:W-:Y:S01]  /*2110*/  IMAD.IADD R135, R135, 0x1, R137 ;  /* 0x0000000187877824 */ /* 0x000fe200078e0289 */
[----:B------:R-:W-:Y:S02]  /*2120*/  IADD3 R131, P4, R14, R136, RZ ;  /* 0x000000880e837210 */ /* 0x000fe40007f9e0ff */
[----:B------:R-:W-:Y:S01]  /*2130*/  FFMA R73, R73, R120, R130 ;  /* 0x0000007849497223 */ /* 0x000fe20000000082 */
[----:B------:R-:W-:Y:S02]  /*2140*/  ISETP.GT.AND P3, PT, R0, RZ, P1 ;  /* 0x000000ff0000720c */ /* 0x000fe40000f64270 */
[----:B------:R-:W-:Y:S01]  /*2150*/  IMAD.X R134, R135, 0x1, R21, P4 ;  /* 0x0000000187867824 */ /* 0x000fe200020e0615 */
[----:B------:R-:W-:Y:S02]  /*2160*/  LEA R130, P4, R131, R8, 0x1 ;  /* 0x0000000883827211 */ /* 0x000fe400078808ff */
[----:B------:R-:W-:-:S02]  /*2170*/  F2FP.F16.F32.PACK_AB R73, RZ, R73 ;  /* 0x00000049ff49723e */ /* 0x000fc400000000ff */
[----:B------:R-:W-:Y:S02]  /*2180*/  LEA.HI.X R131, R131, R9, R134, 0x1, P4 ;  /* 0x0000000983837211 */ /* 0x000fe400020f0c86 */
[----:B------:R-:W-:-:S05]  /*2190*/  PRMT R137, R73, 0x7610, R137 ;  /* 0x0000761049897816 */ /* 0x000fca0000000089 */
[----:B------:R1:W-:Y:S04]  /*21a0*/  @P2 STG.E.U16 desc[UR36][R132.64+0x2], R137 ;  /* 0x0000028984002986 */ /* 0x0003e8000c101524 */
[----:B------:R2:W3:Y:S01]  /*21b0*/  @P3 LDG.E.LTC128B.U16 R138, desc[UR36][R130.64] ;  /* 0x00000024828a3981 */ /* 0x0004e2000c1e1520 */
[----:B------:R-:W-:Y:S01]  /*21c0*/  IADD3 R136, P2, R6, R136, RZ ;  /* 0x0000008806887210 */ /* 0x000fe20007f5e0ff */
[----:B------:R-:W-:Y:S01]  /*21d0*/  IMAD.SHL.U32 R73, R4, 0x10, RZ ;  /* 0x0000001004497824 */ /* 0x000fe200078e00ff */
[----:B------:R-:W-:Y:S04]  /*21e0*/  BSSY B1, `(.L_x_33) ;  /* 0x0000011000017945 */ /* 0x000fe80003800000 */
[----:B------:R-:W-:Y:S01]  /*21f0*/  IADD3 R134, P4, R73, R132, RZ ;  /* 0x0000008449867210 */ /* 0x000fe20007f9e0ff */
[----:B-1----:R-:W-:Y:S01]  /*2200*/  IMAD.X R137, R7, 0x1, R135, P2 ;  /* 0x0000000107897824 */ /* 0x002fe200010e0687 */
[----:B------:R-:W-:Y:S01]  /*2210*/  ISETP.GT.AND P2, PT, R0, 0x1, P1 ;  /* 0x000000010000780c */ /* 0x000fe20000f44270 */
[----:B------:R-:W-:-:S03]  /*2220*/  IMAD.WIDE.U32 R136, R23, R10, R136 ;  /* 0x0000000a17887225 */ /* 0x000fc600078e0088 */
[----:B--2---:R-:W-:Y:S01]  /*2230*/  LEA R130, P5, R136, R8, 0x1 ;  /* 0x0000000888827211 */ /* 0x004fe200078a08ff */
[----:B---3--:R-:W-:-:S05]  /*2240*/  HADD2.F32 R72, -RZ, R138.H0_H0 ;  /* 0x2000008aff487230 */ /* 0x008fca0000004100 */
[----:B------:R-:W-:Y:S01]  /*2250*/  FMUL R135, R72, R121 ;  /* 0x0000007948877220 */ /* 0x000fe20000400000 */
[----:B------:R-:W-:-:S03]  /*2260*/  SHF.L.U64.HI R72, R4, 0x4, R5 ;  /* 0x0000000404487819 */ /* 0x000fc60000010205 */
[----:B------:R-:W-:Y:S01]  /*2270*/  FFMA R135, R74, R120, R135 ;  /* 0x000000784a877223 */ /* 0x000fe20000000087 */
[----:B------:R-:W-:-:S04]  /*2280*/  IMAD.IADD R74, R11, 0x1, R137 ;  /* 0x000000010b4a7824 */ /* 0x000fc800078e0289 */
[----:B------:R-:W-:Y:S01]  /*2290*/  F2FP.F16.F32.PACK_AB R137, RZ, R135 ;  /* 0x00000087ff89723e */ /* 0x000fe200000000ff */
[----:B------:R-:W-:Y:S01]  /*22a0*/  IMAD.X R135, R72, 0x1, R133, P4 ;  /* 0x0000000148877824 */ /* 0x000fe200020e0685 */
[----:B------:R-:W-:-:S04]  /*22b0*/  LEA.HI.X R131, R136, R9, R74, 0x1, P5 ;  /* 0x0000000988837211 */ /* 0x000fc800028f0c4a */
[----:B------:R1:W-:Y:S01]  /*22c0*/  @P3 STG.E.U16 desc[UR36][R134.64], R137 ;  /* 0x0000008986003986 */ /* 0x0003e2000c101524 */
[----:B------:R-:W-:Y:S05]  /*22d0*/  @!P2 BRA `(.L_x_34) ;  /* 0x000000000004a947 */ /* 0x000fea0003800000 */
[----:B------:R2:W5:Y:S02]  /*22e0*/  LDG.E.LTC128B.U16 R138, desc[UR36][R130.64+0x2] ;  /* 0x00000224828a7981 */ /* 0x000564000c1e1520 */
.L_x_34:
[----:B------:R-:W-:Y:S05]  /*22f0*/  BSYNC B1 ;  /* 0x0000000000017941 */ /* 0x000fea0003800000 */
.L_x_33:
[----:B-----5:R-:W-:Y:S01]  /*2300*/  HADD2.F32 R74, -RZ, R138.H0_H0 ;  /* 0x2000008aff4a7230 */ /* 0x020fe20000004100 */
[----:B------:R-:W-:Y:S01]  /*2310*/  ISETP.GT.AND P3, PT, R0, 0x8, P0 ;  /* 0x000000080000780c */ /* 0x000fe20000764270 */
[----:B------:R-:W-:Y:S03]  /*2320*/  BSSY B1, `(.L_x_35) ;  /* 0x000000a000017945 */ /* 0x000fe60003800000 */
[----:B------:R-:W-:-:S04]  /*2330*/  FMUL R74, R74, R121 ;  /* 0x000000794a4a7220 */ /* 0x000fc80000400000 */
[----:B------:R-:W-:Y:S01]  /*2340*/  FFMA R74, R75, R120, R74 ;  /* 0x000000784b4a7223 */ /* 0x000fe2000000004a */
[----:B------:R-:W-:-:S04]  /*2350*/  @P2 IMAD.MOV.U32 R75, RZ, RZ, R135 ;  /* 0x000000ffff4b2224 */ /* 0x000fc800078e0087 */
[----:B------:R-:W-:-:S04]  /*2360*/  F2FP.F16.F32.PACK_AB R74, RZ, R74 ;  /* 0x0000004aff4a723e */ /* 0x000fc800000000ff */
[----:B------:R-:W-:Y:S02]  /*2370*/  PRMT R136, R74, 0x7610, R136 ;  /* 0x000076104a887816 */ /* 0x000fe40000000088 */
[----:B------:R-:W-:-:S05]  /*2380*/  @P2 MOV R74, R134 ;  /* 0x00000086004a2202 */ /* 0x000fca0000000f00 */
[----:B------:R3:W-:Y:S01]  /*2390*/  @P2 STG.E.U16 desc[UR36][R74.64+0x2], R136 ;  /* 0x000002884a002986 */ /* 0x0007e2000c101524 */
[----:B------:R-:W-:Y:S05]  /*23a0*/  @!P3 BRA `(.L_x_36) ;  /* 0x000000000004b947 */ /* 0x000fea0003800000 */
[----:B------:R4:W5:Y:S02]  /*23b0*/  LDG.E.LTC128B.U16 R138, desc[UR36][R128.64+0x10] ;  /* 0x00001024808a7981 */ /* 0x000964000c1e1520 */
.L_x_36:
[----:B------:R-:W-:Y:S05]  /*23c0*/  BSYNC B1 ;  /* 0x0000000000017941 */ /* 0x000fea0003800000 */
.L_x_35:
[----:B---3-5:R-:W-:Y:S01]  /*23d0*/  HADD2.F32 R74, -RZ, R138.H0_H0 ;  /* 0x2000008aff4a7230 */ /* 0x028fe20000004100 */
[----:B------:R-:W-:Y:S01]  /*23e0*/  ISETP.GT.AND P2, PT, R0, 0x9, P0 ;  /* 0x000000090000780c */ /* 0x000fe20000744270 */
[----:B------:R-:W-:Y:S03]  /*23f0*/  BSSY B1, `(.L_x_37) ;  /* 0x000000a000017945 */ /* 0x000fe60003800000 */
[----:B------:R-:W-:Y:S01]  /*2400*/  FMUL R75, R74, R121 ;  /* 0x000000794a4b7220 */ /* 0x000fe20000400000 */
[----:B------:R-:W-:-:S03]  /*2410*/  @P3 IMAD.MOV.U32 R74, RZ, RZ, R132 ;  /* 0x000000ffff4a3224 */ /* 0x000fc600078e0084 */
[----:B------:R-:W-:-:S05]  /*2420*/  FFMA R75, R76, R120, R75 ;  /* 0x000000784c4b7223 */ /* 0x000fca000000004b */
[----:B------:R-:W-:-:S04]  /*2430*/  F2FP.F16.F32.PACK_AB R75, RZ, R75 ;  /* 0x0000004bff4b723e */ /* 0x000fc800000000ff */
[----:B------:R-:W-:Y:S01]  /*2440*/  PRMT R76, R75, 0x7610, R76 ;  /* 0x000076104b4c7816 */ /* 0x000fe2000000004c */
[----:B------:R-:W-:-:S05]  /*2450*/  @P3 IMAD.MOV.U32 R75, RZ, RZ, R133 ;  /* 0x000000ffff4b3224 */ /* 0x000fca00078e0085 */
[----:B------:R3:W-:Y:S01]  /*2460*/  @P3 STG.E.U16 desc[UR36][R74.64+0x10], R76 ;  /* 0x0000104c4a003986 */ /* 0x0007e2000c101524 */
[----:B------:R-:W-:Y:S05]  /*2470*/  @!P2 BRA `(.L_x_38) ;  /* 0x000000000004a947 */ /* 0x000fea0003800000 */
[----:B------:R0:W5:Y:S02]  /*2480*/  LDG.E.LTC128B.U16 R138, desc[UR36][R128.64+0x12] ;  /* 0x00001224808a7981 */ /* 0x000164000c1e1520 */
.L_x_38:
[----:B------:R-:W-:Y:S05]  /*2490*/  BSYNC B1 ;  /* 0x0000000000017941 */ /* 0x000fea0003800000 */
.L_x_37:
[----:B---3-5:R-:W-:Y:S01]  /*24a0*/  HADD2.F32 R74, -RZ, R138.H0_H0 ;  /* 0x2000008aff4a7230 */ /* 0x028fe20000004100 */
[----:B------:R-:W-:Y:S01]  /*24b0*/  ISETP.GT.AND P3, PT, R0, 0x8, P1 ;  /* 0x000000080000780c */ /* 0x000fe20000f64270 */
[----:B------:R-:W-:Y:S01]  /*24c0*/  @P2 IMAD.MOV.U32 R75, RZ, RZ, R133 ;  /* 0x000000ffff4b2224 */ /* 0x000fe200078e0085 */
[----:B------:R-:W-:Y:S02]  /*24d0*/  BSSY B1, `(.L_x_39) ;  /* 0x0000009000017945 */ /* 0x000fe40003800000 */
[----:B------:R-:W-:-:S04]  /*24e0*/  FMUL R74, R74, R121 ;  /* 0x000000794a4a7220 */ /* 0x000fc80000400000 */
[----:B------:R-:W-:-:S05]  /*24f0*/  FFMA R74, R77, R120, R74 ;  /* 0x000000784d4a7223 */ /* 0x000fca000000004a */
[----:B------:R-:W-:-:S04]  /*2500*/  F2FP.F16.F32.PACK_AB R74, RZ, R74 ;  /* 0x0000004aff4a723e */ /* 0x000fc800000000ff */
[----:B------:R-:W-:Y:S01]  /*2510*/  PRMT R76, R74, 0x7610, R76 ;  /* 0x000076104a4c7816 */ /* 0x000fe2000000004c */
[----:B------:R-:W-:-:S05]  /*2520*/  @P2 IMAD.MOV.U32 R74, RZ, RZ, R132 ;  /* 0x000000ffff4a2224 */ /* 0x000fca00078e0084 */
[----:B------:R3:W-:Y:S01]  /*2530*/  @P2 STG.E.U16 desc[UR36][R74.64+0x12], R76 ;  /* 0x0000124c4a002986 */ /* 0x0007e2000c101524 */
[----:B------:R-:W-:Y:S05]  /*2540*/  @!P3 BRA `(.L_x_40) ;  /* 0x000000000004b947 */ /* 0x000fea0003800000 */
[----:B------:R0:W5:Y:S02]  /*2550*/  LDG.E.LTC128B.U16 R138, desc[UR36][R130.64+0x10] ;  /* 0x00001024828a7981 */ /* 0x000164000c1e1520 */
.L_x_40:
[----:B------:R-:W-:Y:S05]  /*2560*/  BSYNC B1 ;  /* 0x0000000000017941 */ /* 0x000fea0003800000 */
.L_x_39:
        /* <DEDUP_REMOVED lines=12> */
.L_x_42:
[----:B------:R-:W-:Y:S05]  /*2630*/  BSYNC B1 ;  /* 0x0000000000017941 */ /* 0x000fea0003800000 */
.L_x_41:
        /* <DEDUP_REMOVED lines=12> */
.L_x_44:
[----:B------:R-:W-:Y:S05]  /*2700*/  BSYNC B1 ;  /* 0x0000000000017941 */ /* 0x000fea0003800000 */
.L_x_43:
[----:B---3-5:R-:W-:Y:S01]  /*2710*/  HADD2.F32 R74, -RZ, R138.H0_H0 ;  /* 0x2000008aff4a7230 */ /* 0x028fe20000004100 */
[----:B------:R-:W-:Y:S01]  /*2720*/  ISETP.GT.AND P2, PT, R0, 0x11, P0 ;  /* 0x000000110000780c */ /* 0x000fe20000744270 */
[----:B------:R-:W-:Y:S03]  /*2730*/  BSSY B1, `(.L_x_45) ;  /* 0x000000a000017945 */ /* 0x000fe60003800000 */
[----:B------:R-:W-:Y:S01]  /*2740*/  FMUL R75, R74, R121 ;  /* 0x000000794a4b7220 */ /* 0x000fe20000400000 */
[----:B------:R-:W-:-:S03]  /*2750*/  @P3 IMAD.MOV.U32 R74, RZ, RZ, R132 ;  /* 0x000000ffff4a3224 */ /* 0x000fc600078e0084 */
[----:B------:R-:W-:-:S05]  /*2760*/  FFMA R75, R80, R120, R75 ;  /* 0x00000078504b7223 */ /* 0x000fca000000004b */
[----:B------:R-:W-:-:S04]  /*2770*/  F2FP.F16.F32.PACK_AB R75, RZ, R75 ;  /* 0x0000004bff4b723e */ /* 0x000fc800000000ff */
[----:B------:R-:W-:Y:S02]  /*2780*/  PRMT R76, R75, 0x7610, R76 ;  /* 0x000076104b4c7816 */ /* 0x000fe4000000004c */
[----:B------:R-:W-:-:S05]  /*2790*/  @P3 MOV R75, R133 ;  /* 0x00000085004b3202 */ /* 0x000fca0000000f00 */
[----:B------:R3:W-:Y:S01]  /*27a0*/  @P3 STG.E.U16 desc[UR36][R74.64+0x20], R76 ;  /* 0x0000204c4a003986 */ /* 0x0007e2000c101524 */
[----:B------:R-:W-:Y:S05]  /*27b0*/  @!P2 BRA `(.L_x_46) ;  /* 0x000000000004a947 */ /* 0x000fea0003800000 */
[----:B------:R0:W5:Y:S02]  /*27c0*/  LDG.E.LTC128B.U16 R138, desc[UR36][R128.64+0x22] ;  /* 0x00002224808a7981 */ /* 0x000164000c1e1520 */
.L_x_46:
[----:B------:R-:W-:Y:S05]  /*27d0*/  BSYNC B1 ;  /* 0x0000000000017941 */ /* 0x000fea0003800000 */
.L_x_45:
        /* <DEDUP_REMOVED lines=12> */
.L_x_48:
[----:B------:R-:W-:Y:S05]  /*28a0*/  BSYNC B1 ;  /* 0x0000000000017941 */ /* 0x000fea0003800000 */
.L_x_47:
        /* <DEDUP_REMOVED lines=12> */
.L_x_50:
[----:B------:R-:W-:Y:S05]  /*2970*/  BSYNC B1 ;  /* 0x0000000000017941 */ /* 0x000fea0003800000 */
.L_x_49:
        /* <DEDUP_REMOVED lines=12> */
.L_x_52:
[----:B------:R-:W-:Y:S05]  /*2a40*/  BSYNC B1 ;  /* 0x0000000000017941 */ /* 0x000fea0003800000 */
.L_x_51:
        /* <DEDUP_REMOVED lines=12> */
.L_x_54:
[----:B------:R-:W-:Y:S05]  /*2b10*/  BSYNC B1 ;  /* 0x0000000000017941 */ /* 0x000fea0003800000 */
.L_x_53:
        /* <DEDUP_REMOVED lines=12> */
.L_x_56:
[----:B------:R-:W-:Y:S05]  /*2be0*/  BSYNC B1 ;  /* 0x0000000000017941 */ /* 0x000fea0003800000 */
.L_x_55:
[----:B---3-5:R-:W-:Y:S01]  /*2bf0*/  HADD2.F32 R74, -RZ, R138.H0_H0 ;  /* 0x2000008aff4a7230 */ /* 0x028fe20000004100 */
[----:B------:R-:W-:Y:S01]  /*2c00*/  ISETP.GT.AND P2, PT, R0, 0x19, P1 ;  /* 0x000000190000780c */ /* 0x000fe20000f44270 */
[----:B------:R-:W-:Y:S03]  /*2c10*/  BSSY B1, `(.L_x_57) ;  /* 0x000000a000017945 */ /* 0x000fe60003800000 */
[----:B------:R-:W-:Y:S01]  /*2c20*/  FMUL R75, R74, R121 ;  /* 0x000000794a4b7220 */ /* 0x000fe20000400000 */
[----:B------:R-:W-:-:S03]  /*2c30*/  @P3 MOV R74, R134 ;  /* 0x00000086004a3202 */ /* 0x000fc60000000f00 */
[----:B------:R-:W-:-:S05]  /*2c40*/  FFMA R75, R86, R120, R75 ;  /* 0x00000078564b7223 */ /* 0x000fca000000004b */
[----:B------:R-:W-:-:S04]  /*2c50*/  F2FP.F16.F32.PACK_AB R75, RZ, R75 ;  /* 0x0000004bff4b723e */ /* 0x000fc800000000ff */
[----:B------:R-:W-:Y:S01]  /*2c60*/  PRMT R76, R75, 0x7610, R76 ;  /* 0x000076104b4c7816 */ /* 0x000fe2000000004c */
[----:B------:R-:W-:-:S05]  /*2c70*/  @P3 IMAD.MOV.U32 R75, RZ, RZ, R135 ;  /* 0x000000ffff4b3224 */ /* 0x000fca00078e0087 */
[----:B------:R3:W-:Y:S01]  /*2c80*/  @P3 STG.E.U16 desc[UR36][R74.64+0x30], R76 ;  /* 0x0000304c4a003986 */ /* 0x0007e2000c101524 */
[----:B------:R-:W-:Y:S05]  /*2c90*/  @!P2 BRA `(.L_x_58) ;  /* 0x000000000004a947 */ /* 0x000fea0003800000 */
[----:B------:R0:W5:Y:S02]  /*2ca0*/  LDG.E.LTC128B.U16 R138, desc[UR36][R130.64+0x32] ;  /* 0x00003224828a7981 */ /* 0x000164000c1e1520 */
.L_x_58:
[----:B------:R-:W-:Y:S05]  /*2cb0*/  BSYNC B1 ;  /* 0x0000000000017941 */ /* 0x000fea0003800000 */
.L_x_57:
        /* <DEDUP_REMOVED lines=12> */
.L_x_60:
[----:B------:R-:W-:Y:S05]  /*2d80*/  BSYNC B1 ;  /* 0x0000000000017941 */ /* 0x000fea0003800000 */
.L_x_59:
        /* <DEDUP_REMOVED lines=12> */
.L_x_62:
[----:B------:R-:W-:Y:S05]  /*2e50*/  BSYNC B1 ;  /* 0x0000000000017941 */ /* 0x000fea0003800000 */
.L_x_61:
        /* <DEDUP_REMOVED lines=12> */
.L_x_64:
[----:B------:R-:W-:Y:S05]  /*2f20*/  BSYNC B1 ;  /* 0x0000000000017941 */ /* 0x000fea0003800000 */
.L_x_63:
        /* <DEDUP_REMOVED lines=12> */
.L_x_66:
[----:B------:R-:W-:Y:S05]  /*2ff0*/  BSYNC B1 ;  /* 0x0000000000017941 */ /* 0x000fea0003800000 */
.L_x_65:
[----:B---3-5:R-:W-:Y:S01]  /*3000*/  HADD2.F32 R74, -RZ, R138.H0_H0 ;  /* 0x2000008aff4a7230 */ /* 0x028fe20000004100 */
[----:B------:R-:W-:Y:S01]  /*3010*/  @P2 MOV R75, R135 ;  /* 0x00000087004b2202 */ /* 0x000fe20000000f00 */
[----:B------:R-:W-:Y:S01]  /*3020*/  BSSY B1, `(.L_x_67) ;  /* 0x000000a000017945 */ /* 0x000fe20003800000 */
[----:B------:R-:W-:Y:S02]  /*3030*/  ISETP.GT.AND P3, PT, R0, 0x28, P0 ;  /* 0x000000280000780c */ /* 0x000fe40000764270 */
        /* <DEDUP_REMOVED lines=8> */
.L_x_68:
[----:B------:R-:W-:Y:S05]  /*30c0*/  BSYNC B1 ;  /* 0x0000000000017941 */ /* 0x000fea0003800000 */
.L_x_67:
        /* <DEDUP_REMOVED lines=12> */
.L_x_70:
[----:B------:R-:W-:Y:S05]  /*3190*/  BSYNC B1 ;  /* 0x0000000000017941 */ /* 0x000fea0003800000 */
.L_x_69:
        /* <DEDUP_REMOVED lines=12> */
.L_x_72:
[----:B------:R-:W-:Y:S05]  /*3260*/  BSYNC B1 ;  /* 0x0000000000017941 */ /* 0x000fea0003800000 */
.L_x_71:
        /* <DEDUP_REMOVED lines=12> */
.L_x_74:
[----:B------:R-:W-:Y:S05]  /*3330*/  BSYNC B1 ;  /* 0x0000000000017941 */ /* 0x000fea0003800000 */
.L_x_73:
        /* <DEDUP_REMOVED lines=12> */
.L_x_76:
[----:B------:R-:W-:Y:S05]  /*3400*/  BSYNC B1 ;  /* 0x0000000000017941 */ /* 0x000fea0003800000 */
.L_x_75:
        /* <DEDUP_REMOVED lines=12> */
.L_x_78:
[----:B------:R-:W-:Y:S05]  /*34d0*/  BSYNC B1 ;  /* 0x0000000000017941 */ /* 0x000fea0003800000 */
.L_x_77:
[----:B---3-5:R-:W-:Y:S01]  /*34e0*/  HADD2.F32 R74, -RZ, R138.H0_H0 ;  /* 0x2000008aff4a7230 */ /* 0x028fe20000004100 */
[----:B------:R-:W-:Y:S01]  /*34f0*/  ISETP.GT.AND P3, PT, R0, 0x30, P1 ;  /* 0x000000300000780c */ /* 0x000fe20000f64270 */
[----:B------:R-:W-:Y:S01]  /*3500*/  @P2 IMAD.MOV.U32 R75, RZ, RZ, R133 ;  /* 0x000000ffff4b2224 */ /* 0x000fe200078e0085 */
[----:B------:R-:W-:Y:S02]  /*3510*/  BSSY B1, `(.L_x_79) ;  /* 0x0000009000017945 */ /* 0x000fe40003800000 */
[----:B------:R-:W-:-:S04]  /*3520*/  FMUL R74, R74, R121 ;  /* 0x000000794a4a7220 */ /* 0x000fc80000400000 */
[----:B------:R-:W-:-:S05]  /*3530*/  FFMA R74, R97, R120, R74 ;  /* 0x00000078614a7223 */ /* 0x000fca000000004a */
[----:B------:R-:W-:-:S04]  /*3540*/  F2FP.F16.F32.PACK_AB R74, RZ, R74 ;  /* 0x0000004aff4a723e */ /* 0x000fc800000000ff */
[----:B------:R-:W-:Y:S02]  /*3550*/  PRMT R76, R74, 0x7610, R76 ;  /* 0x000076104a4c7816 */ /* 0x000fe4000000004c */
[----:B------:R-:W-:-:S05]  /*3560*/  @P2 MOV R74, R132 ;  /* 0x00000084004a2202 */ /* 0x000fca0000000f00 */
[----:B------:R3:W-:Y:S01]  /*3570*/  @P2 STG.E.U16 desc[UR36][R74.64+0x62], R76 ;  /* 0x0000624c4a002986 */ /* 0x0007e2000c101524 */
[----:B------:R-:W-:Y:S05]  /*3580*/  @!P3 BRA `(.L_x_80) ;  /* 0x000000000004b947 */ /* 0x000fea0003800000 */
[----:B------:R0:W5:Y:S02]  /*3590*/  LDG.E.LTC128B.U16 R138, desc[UR36][R130.64+0x60] ;  /* 0x00006024828a7981 */ /* 0x000164000c1e1520 */
.L_x_80:
[----:B------:R-:W-:Y:S05]  /*35a0*/  BSYNC B1 ;  /* 0x0000000000017941 */ /* 0x000fea0003800000 */
.L_x_79:
        /* <DEDUP_REMOVED lines=12> */
.L_x_82:
[----:B------:R-:W-:Y:S05]  /*3670*/  BSYNC B1 ;  /* 0x0000000000017941 */ /* 0x000fea0003800000 */
.L_x_81:
        /* <DEDUP_REMOVED lines=12> */
.L_x_84:
[----:B------:R-:W-:Y:S05]  /*3740*/  BSYNC B1 ;  /* 0x0000000000017941 */ /* 0x000fea0003800000 */
.L_x_83:
        /* <DEDUP_REMOVED lines=12> */
.L_x_86:
[----:B------:R-:W-:Y:S05]  /*3810*/  BSYNC B1 ;  /* 0x0000000000017941 */ /* 0x000fea0003800000 */
.L_x_85:
        /* <DEDUP_REMOVED lines=12> */
.L_x_88:
[----:B------:R-:W-:Y:S05]  /*38e0*/  BSYNC B1 ;  /* 0x0000000000017941 */ /* 0x000fea0003800000 */
.L_x_87:
        /* <DEDUP_REMOVED lines=12> */
.L_x_90:
[----:B------:R-:W-:Y:S05]  /*39b0*/  BSYNC B1 ;  /* 0x0000000000017941 */ /* 0x000fea0003800000 */
.L_x_89:
        /* <DEDUP_REMOVED lines=12> */
.L_x_92:
[----:B------:R-:W-:Y:S05]  /*3a80*/  BSYNC B1 ;  /* 0x0000000000017941 */ /* 0x000fea0003800000 */
.L_x_91:
        /* <DEDUP_REMOVED lines=12> */
.L_x_94:
[----:B------:R-:W-:Y:S05]  /*3b50*/  BSYNC B1 ;  /* 0x0000000000017941 */ /* 0x000fea0003800000 */
.L_x_93:
        /* <DEDUP_REMOVED lines=12> */
.L_x_96:
[----:B------:R-:W-:Y:S05]  /*3c20*/  BSYNC B1 ;  /* 0x0000000000017941 */ /* 0x000fea0003800000 */
.L_x_95:
        /* <DEDUP_REMOVED lines=12> */
.L_x_98:
[----:B------:R-:W-:Y:S05]  /*3cf0*/  BSYNC B1 ;  /* 0x0000000000017941 */ /* 0x000fea0003800000 */
.L_x_97:
        /* <DEDUP_REMOVED lines=12> */
.L_x_100:
[----:B------:R-:W-:Y:S05]  /*3dc0*/  BSYNC B1 ;  /* 0x0000000000017941 */ /* 0x000fea0003800000 */
.L_x_99:
        /* <DEDUP_REMOVED lines=12> */
.L_x_102:
[----:B------:R-:W-:Y:S05]  /*3e90*/  BSYNC B1 ;  /* 0x0000000000017941 */ /* 0x000fea0003800000 */
.L_x_101:
        /* <DEDUP_REMOVED lines=12> */
.L_x_104:
[----:B------:R-:W-:Y:S05]  /*3f60*/  BSYNC B1 ;  /* 0x0000000000017941 */ /* 0x000fea0003800000 */
.L_x_103:
        /* <DEDUP_REMOVED lines=12> */
.L_x_106:
[----:B------:R-:W-:Y:S05]  /*4030*/  BSYNC B1 ;  /* 0x0000000000017941 */ /* 0x000fea0003800000 */
.L_x_105:
        /* <DEDUP_REMOVED lines=12> */
.L_x_108:
[----:B------:R-:W-:Y:S05]  /*4100*/  BSYNC B1 ;  /* 0x0000000000017941 */ /* 0x000fea0003800000 */
.L_x_107:
        /* <DEDUP_REMOVED lines=12> */
.L_x_110:
[----:B------:R-:W-:Y:S05]  /*41d0*/  BSYNC B1 ;  /* 0x0000000000017941 */ /* 0x000fea0003800000 */
.L_x_109:
        /* <DEDUP_REMOVED lines=12> */
.L_x_112:
[----:B------:R-:W-:Y:S05]  /*42a0*/  BSYNC B1 ;  /* 0x0000000000017941 */ /* 0x000fea0003800000 */
.L_x_111:
        /* <DEDUP_REMOVED lines=12> */
.L_x_114:
[----:B------:R-:W-:Y:S05]  /*4370*/  BSYNC B1 ;  /* 0x0000000000017941 */ /* 0x000fea0003800000 */
.L_x_113:
        /* <DEDUP_REMOVED lines=12> */
.L_x_116:
[----:B------:R-:W-:Y:S05]  /*4440*/  BSYNC B1 ;  /* 0x0000000000017941 */ /* 0x000fea0003800000 */
.L_x_115:
        /* <DEDUP_REMOVED lines=12> */
.L_x_118:
[----:B------:R-:W-:Y:S05]  /*4510*/  BSYNC B1 ;  /* 0x0000000000017941 */ /* 0x000fea0003800000 */
.L_x_117:
        /* <DEDUP_REMOVED lines=12> */
.L_x_120:
[----:B------:R-:W-:Y:S05]  /*45e0*/  BSYNC B1 ;  /* 0x0000000000017941 */ /* 0x000fea0003800000 */
.L_x_119:
[----:B---3-5:R-:W-:Y:S01]  /*45f0*/  HADD2.F32 R74, -RZ, R138.H0_H0 ;  /* 0x2000008aff4a7230 */ /* 0x028fe20000004100 */
[----:B------:R-:W-:Y:S01]  /*4600*/  ISETP.GT.AND P1, PT, R0, 0x59, P1 ;  /* 0x000000590000780c */ /* 0x000fe20000f24270 */
[----:B------:R-:W-:Y:S01]  /*4610*/  BSSY B1, `(.L_x_121) ;  /* 0x000000b000017945 */ /* 0x000fe20003800000 */
[----:B------:R-:W-:Y:S02]  /*4620*/  IADD3 R83, P0, R124, 0x80, RZ ;  /* 0x000000807c537810 */ /* 0x000fe40007f1e0ff */
        /* <DEDUP_REMOVED lines=9> */
.L_x_122:
[----:B------:R-:W-:Y:S05]  /*46c0*/  BSYNC B1 ;  /* 0x0000000000017941 */ /* 0x000fea0003800000 */
.L_x_121:
[----:B---3-5:R-:W-:Y:S01]  /*46d0*/  HADD2.F32 R74, -RZ, R138.H0_H0 ;  /* 0x2000008aff4a7230 */ /* 0x028fe20000004100 */
[----:B------:R-:W-:Y:S01]  /*46e0*/  BSSY B1, `(.L_x_123) ;  /* 0x0000011000017945 */ /* 0x000fe20003800000 */
[----:B------:R-:W-:Y:S01]  /*46f0*/  IMAD.X R125, RZ, RZ, R125, P0 ;  /* 0x000000ffff7d7224 */ /* 0x000fe200000e067d */
[----:B------:R-:W-:Y:S02]  /*4700*/  ISETP.GT.AND P0, PT, R122, 0x80, PT ;  /* 0x000000807a00780c */ /* 0x000fe40003f04270 */
[----:B------:R-:W-:Y:S01]  /*4710*/  FMUL R74, R74, R121 ;  /* 0x000000794a4a7220 */ /* 0x000fe20000400000 */
[----:B------:R-:W-:Y:S01]  /*4720*/  IMAD R76, R125, R12, RZ ;  /* 0x0000000c7d4c7224 */ /* 0x000fe200078e02ff */
[----:B------:R-:W-:Y:S02]  /*4730*/  ISETP.GT.AND P3, PT, R0, RZ, P0 ;  /* 0x000000ff0000720c */ /* 0x000fe40000764270 */
[----:B------:R-:W-:Y:S01]  /*4740*/  FFMA R119, R119, R120, R74 ;  /* 0x0000007877777223 */ /* 0x000fe2000000004a */
[----:B------:R-:W-:-:S02]  /*4750*/  IMAD R81, R83, R13, R76 ;  /* 0x0000000d53517224 */ /* 0x000fc400078e024c */
[----:B------:R-:W-:Y:S02]  /*4760*/  IMAD.WIDE.U32 R74, R83, R12, R20 ;  /* 0x0000000c534a7225 */ /* 0x000fe400078e0014 */
[----:B------:R-:W-:Y:S02]  /*4770*/  F2FP.F16.F32.PACK_AB R119, RZ, R119 ;  /* 0x00000077ff77723e */ /* 0x000fe400000000ff */
[----:B------:R-:W-:Y:S01]  /*4780*/  IMAD.IADD R13, R75, 0x1, R81 ;  /* 0x000000014b0d7824 */ /* 0x000fe200078e0251 */
[C---:B------:R-:W-:Y:S02]  /*4790*/  LEA R76, P2, R74.reuse, R8, 0x1 ;  /* 0x000000084a4c7211 */ /* 0x040fe400078408ff */
[----:B------:R3:W-:Y:S02]  /*47a0*/  @P1 STG.E.U16 desc[UR36][R134.64+0xb2], R119 ;  /* 0x0000b27786001986 */ /* 0x0007e4000c101524 */
[----:B------:R-:W-:Y:S01]  /*47b0*/  LEA.HI.X R77, R74, R9, R13, 0x1, P2 ;  /* 0x000000094a4d7211 */ /* 0x000fe200010f0c0d */
[----:B------:R-:W-:Y:S01]  /*47c0*/  IMAD.WIDE.U32 R74, R83, R12, R6 ;  /* 0x0000000c534a7225 */ /* 0x000fe200078e0006 */
[----:B------:R-:W-:Y:S07]  /*47d0*/  @!P3 BRA `(.L_x_124) ;  /* 0x000000000004b947 */ /* 0x000fee0003800000 */
[----:B------:R0:W5:Y:S02]  /*47e0*/  LDG.E.LTC128B.U16 R138, desc[UR36][R76.64] ;  /* 0x000000244c8a7981 */ /* 0x000164000c1e1520 */
.L_x_124:
[----:B------:R-:W-:Y:S05]  /*47f0*/  BSYNC B1 ;  /* 0x0000000000017941 */ /* 0x000fea0003800000 */
.L_x_123:
[----:B0----5:R-:W-:Y:S01]  /*4800*/  HADD2.F32 R76, -RZ, R138.H0_H0 ;  /* 0x2000008aff4c7230 */ /* 0x021fe20000004100 */
[----:B------:R-:W-:Y:S01]  /*4810*/  ISETP.GT.AND P2, PT, R0, 0x1, P0 ;  /* 0x000000010000780c */ /* 0x000fe20000744270 */
[----:B------:R-:W-:Y:S01]  /*4820*/  IMAD.IADD R75, R81, 0x1, R75 ;  /* 0x00000001514b7824 */ /* 0x000fe200078e024b */
[----:B------:R-:W-:Y:S02]  /*4830*/  BSSY B1, `(.L_x_125) ;  /* 0x000000d000017945 */ /* 0x000fe40003800000 */
[----:B------:R-:W-:Y:S01]  /*4840*/  FMUL R13, R76, R121 ;  /* 0x000000794c0d7220 */ /* 0x000fe20000400000 */
[----:B------:R-:W-:Y:S01]  /*4850*/  LEA R76, P1, R4, R132, 0x8 ;  /* 0x00000084044c7211 */ /* 0x000fe200078240ff */
[----:B------:R-:W-:-:S04]  /*4860*/  IMAD.WIDE.U32 R78, R23, R10, R74 ;  /* 0x0000000a174e7225 */ /* 0x000fc800078e004a */
[----:B------:R-:W-:Y:S01]  /*4870*/  FFMA R13, R24, R120, R13 ;  /* 0x00000078180d7223 */ /* 0x000fe2000000000d */
[----:B------:R-:W-:Y:S01]  /*4880*/  LEA.HI.X R77, R4, R133, R5, 0x8, P1 ;  /* 0x00000085044d7211 */ /* 0x000fe200008f4405 */
[----:B------:R-:W-:Y:S01]  /*4890*/  IMAD.IADD R24, R11, 0x1, R79 ;  /* 0x000000010b187824 */ /* 0x000fe200078e024f */
[C---:B------:R-:W-:Y:S02]  /*48a0*/  LEA R74, P4, R78.reuse, R8, 0x1 ;  /* 0x000000084e4a7211 */ /* 0x040fe400078808ff */
[----:B------:R-:W-:Y:S02]  /*48b0*/  F2FP.F16.F32.PACK_AB R13, RZ, R13 ;  /* 0x0000000dff0d723e */ /* 0x000fe400000000ff */
[----:B------:R-:W-:-:S03]  /*48c0*/  LEA.HI.X R75, R78, R9, R24, 0x1, P4 ;  /* 0x000000094e4b7211 */ /* 0x000fc600020f0c18 */
[----:B------:R0:W-:Y:S01]  /*48d0*/  @P3 STG.E.U16 desc[UR36][R76.64], R13 ;  /* 0x0000000d4c003986 */ /* 0x0001e2000c101524 */
[----:B------:R-:W-:Y:S05]  /*48e0*/  @!P2 BRA `(.L_x_126) ;  /* 0x000000000004a947 */ /* 0x000fea0003800000 */
[----:B------:R0:W5:Y:S02]  /*48f0*/  LDG.E.LTC128B.U16 R138, desc[UR36][R74.64+0x2] ;  /* 0x000002244a8a7981 */ /* 0x000164000c1e1520 */
.L_x_126:
[----:B------:R-:W-:Y:S05]  /*4900*/  BSYNC B1 ;  /* 0x0000000000017941 */ /* 0x000fea0003800000 */
.L_x_125:
[----:B-----5:R-:W-:Y:S01]  /*4910*/  HADD2.F32 R4, -RZ, R138.H0_H0 ;  /* 0x2000008aff047230 */ /* 0x020fe20000004100 */
[----:B------:R-:W-:Y:S01]  /*4920*/  @P2 MOV R15, R77 ;  /* 0x0000004d000f2202 */ /* 0x000fe20000000f00 */
[----:B0-----:R-:W-:Y:S01]  /*4930*/  IMAD.WIDE.U32 R12, R83, R12, R126 ;  /* 0x0000000c530c7225 */ /* 0x001fe200078e007e */
[----:B------:R-:W-:Y:S01]  /*4940*/  ISETP.GT.AND P1, PT, R122, 0x88, PT ;  /* 0x000000887a00780c */ /* 0x000fe20003f24270 */
[----:B------:R-:W-:Y:S02]  /*4950*/  BSSY B1, `(.L_x_127) ;  /* 0x0000010000017945 */ /* 0x000fe40003800000 */
[----:B------:R-:W-:Y:S01]  /*4960*/  FMUL R4, R4, R121 ;  /* 0x0000007904047220 */ /* 0x000fe20000400000 */
[----:B------:R-:W-:Y:S01]  /*4970*/  IMAD.IADD R81, R81, 0x1, R13 ;  /* 0x0000000151517824 */ /* 0x000fe200078e020d */
[----:B------:R-:W-:Y:S02]  /*4980*/  IADD3 R14, P5, R14, R12, RZ ;  /* 0x0000000c0e0e7210 */ /* 0x000fe40007fbe0ff */
[----:B------:R-:W-:Y:S01]  /*4990*/  FFMA R4, R25, R120, R4 ;  /* 0x0000007819047223 */ /* 0x000fe20000000004 */
[----:B------:R-:W-:-:S02]  /*49a0*/  ISETP.GT.AND P3, PT, R0, RZ, P1 ;  /* 0x000000ff0000720c */ /* 0x000fc40000f64270 */
[--C-:B------:R-:W-:Y:S01]  /*49b0*/  IMAD.X R20, R81, 0x1, R21.reuse, P5 ;  /* 0x0000000151147824 */ /* 0x100fe200028e0615 */
[----:B------:R-:W-:Y:S02]  /*49c0*/  IADD3 R12, P4, R6, R12, RZ ;  /* 0x0000000c060c7210 */ /* 0x000fe40007f9e0ff */
[----:B------:R-:W-:Y:S02]  /*49d0*/  F2FP.F16.F32.PACK_AB R5, RZ, R4 ;  /* 0x00000004ff05723e */ /* 0x000fe400000000ff */
[C---:B------:R-:W-:Y:S02]  /*49e0*/  LEA R4, P5, R14.reuse, R8, 0x1 ;  /* 0x000000080e047211 */ /* 0x040fe400078a08ff */
[----:B------:R-:W-:Y:S02]  /*49f0*/  PRMT R21, R5, 0x7610, R21 ;  /* 0x0000761005157816 */ /* 0x000fe40000000015 */
[----:B------:R-:W-:Y:S01]  /*4a00*/  LEA.HI.X R5, R14, R9, R20, 0x1, P5 ;  /* 0x000000090e057211 */ /* 0x000fe200028f0c14 */
[----:B------:R-:W-:-:S05]  /*4a10*/  @P2 IMAD.MOV.U32 R14, RZ, RZ, R76 ;  /* 0x000000ffff0e2224 */ /* 0x000fca00078e004c */
[----:B------:R0:W-:Y:S01]  /*4a20*/  @P2 STG.E.U16 desc[UR36][R14.64+0x2], R21 ;  /* 0x000002150e002986 */ /* 0x0001e2000c101524 */
[----:B------:R-:W-:Y:S05]  /*4a30*/  @!P3 BRA `(.L_x_128) ;  /* 0x000000000004b947 */ /* 0x000fea0003800000 */
[----:B------:R0:W5:Y:S02]  /*4a40*/  LDG.E.LTC128B.U16 R138, desc[UR36][R4.64] ;  /* 0x00000024048a7981 */ /* 0x000164000c1e1520 */
.L_x_128:
[----:B------:R-:W-:Y:S05]  /*4a50*/  BSYNC B1 ;  /* 0x0000000000017941 */ /* 0x000fea0003800000 */
.L_x_127:
[----:B0----5:R-:W-:Y:S01]  /*4a60*/  HADD2.F32 R4, -RZ, R138.H0_H0 ;  /* 0x2000008aff047230 */ /* 0x021fe20000004100 */
[----:B------:R-:W-:Y:S01]  /*4a70*/  ISETP.GT.AND P2, PT, R0, 0x1, P1 ;  /* 0x000000010000780c */ /* 0x000fe20000f44270 */
[----:B------:R-:W-:Y:S01]  /*4a80*/  IMAD.X R13, R7, 0x1, R81, P4 ;  /* 0x00000001070d7824 */ /* 0x000fe200020e0651 */
[----:B------:R-:W-:Y:S02]  /*4a90*/  BSSY B1, `(.L_x_129) ;  /* 0x000000d000017945 */ /* 0x000fe40003800000 */
[----:B------:R-:W-:Y:S01]  /*4aa0*/  FMUL R5, R4, R121 ;  /* 0x0000007904057220 */ /* 0x000fe20000400000 */
[----:B------:R-:W-:Y:S01]  /*4ab0*/  IMAD.WIDE.U32 R6, R23, R10, R12 ;  /* 0x0000000a17067225 */ /* 0x000fe200078e000c */
[----:B------:R-:W-:-:S03]  /*4ac0*/  IADD3 R4, P4, R76, R73, RZ ;  /* 0x000000494c047210 */ /* 0x000fc60007f9e0ff */
[----:B------:R-:W-:Y:S01]  /*4ad0*/  FFMA R5, R26, R120, R5 ;  /* 0x000000781a057223 */ /* 0x000fe20000000005 */
[----:B------:R-:W-:Y:S01]  /*4ae0*/  IMAD.IADD R11, R11, 0x1, R7 ;  /* 0x000000010b0b7824 */ /* 0x000fe200078e0207 */
[----:B------:R-:W-:-:S03]  /*4af0*/  LEA R8, P5, R6, R8, 0x1 ;  /* 0x0000000806087211 */ /* 0x000fc600078a08ff */
[----:B------:R-:W-:Y:S01]  /*4b00*/  F2FP.F16.F32.PACK_AB R7, RZ, R5 ;  /* 0x00000005ff07723e */ /* 0x000fe200000000ff */
[----:B------:R-:W-:Y:S01]  /*4b10*/  IMAD.X R5, R77, 0x1, R72, P4 ;  /* 0x000000014d057824 */ /* 0x000fe200020e0648 */
[----:B------:R-:W-:-:S04]  /*4b20*/  LEA.HI.X R9, R6, R9, R11, 0x1, P5 ;  /* 0x0000000906097211 */ /* 0x000fc800028f0c0b */
[----:B------:R0:W-:Y:S01]  /*4b30*/  @P3 STG.E.U16 desc[UR36][R4.64], R7 ;  /* 0x0000000704003986 */ /* 0x0001e2000c101524 */
[----:B------:R-:W-:Y:S05]  /*4b40*/  @!P2 BRA `(.L_x_130) ;  /* 0x000000000004a947 */ /* 0x000fea0003800000 */
[----:B------:R0:W5:Y:S02]  /*4b50*/  LDG.E.LTC128B.U16 R138, desc[UR36][R8.64+0x2] ;  /* 0x00000224088a7981 */ /* 0x000164000c1e1520 */
.L_x_130:
[----:B------:R-:W-:Y:S05]  /*4b60*/  BSYNC B1 ;  /* 0x0000000000017941 */ /* 0x000fea0003800000 */
.L_x_129:
[----:B-----5:R-:W-:Y:S01]  /*4b70*/  HADD2.F32 R6, -RZ, R138.H0_H0 ;  /* 0x2000008aff067230 */ /* 0x020fe20000004100 */
[----:B------:R-:W-:Y:S01]  /*4b80*/  ISETP.GT.AND P3, PT, R0, 0x8, P0 ;  /* 0x000000080000780c */ /* 0x000fe20000764270 */
[----:B------:R-:W-:Y:S03]  /*4b90*/  BSSY B1, `(.L_x_131) ;  /* 0x0000007000017945 */ /* 0x000fe60003800000 */
[----:B------:R-:W-:-:S04]  /*4ba0*/  FMUL R6, R6, R121 ;  /* 0x0000007906067220 */ /* 0x000fc80000400000 */
[----:B------:R-:W-:-:S05]  /*4bb0*/  FFMA R6, R27, R120, R6 ;  /* 0x000000781b067223 */ /* 0x000fca0000000006 */
[----:B------:R-:W-:-:S05]  /*4bc0*/  F2FP.F16.F32.PACK_AB R6, RZ, R6 ;  /* 0x00000006ff06723e */ /* 0x000fca00000000ff */
[----:B------:R0:W-:Y:S01]  /*4bd0*/  @P2 STG.E.U16 desc[UR36][R4.64+0x2], R6 ;  /* 0x0000020604002986 */ /* 0x0001e2000c101524 */
[----:B------:R-:W-:Y:S05]  /*4be0*/  @!P3 BRA `(.L_x_132) ;  /* 0x000000000004b947 */ /* 0x000fea0003800000 */
[----:B------:R0:W5:Y:S02]  /*4bf0*/  LDG.E.LTC128B.U16 R138, desc[UR36][R74.64+0x10] ;  /* 0x000010244a8a7981 */ /* 0x000164000c1e1520 */
.L_x_132:
[----:B------:R-:W-:Y:S05]  /*4c00*/  BSYNC B1 ;  /* 0x0000000000017941 */ /* 0x000fea0003800000 */
.L_x_131:
[----:B0----5:R-:W-:Y:S01]  /*4c10*/  HADD2.F32 R6, -RZ, R138.H0_H0 ;  /* 0x2000008aff067230 */ /* 0x021fe20000004100 */
        /* <DEDUP_REMOVED lines=11> */
.L_x_134:
[----:B------:R-:W-:Y:S05]  /*4cd0*/  BSYNC B1 ;  /* 0x0000000000017941 */ /* 0x000fea0003800000 */
.L_x_133:
[----:B0----5:R-:W-:Y:S01]  /*4ce0*/  HADD2.F32 R6, -RZ, R138.H0_H0 ;  /* 0x2000008aff067230 */ /* 0x021fe20000004100 */
        /* <DEDUP_REMOVED lines=11> */
.L_x_136:
[----:B------:R-:W-:Y:S05]  /*4da0*/  BSYNC B1 ;  /* 0x0000000000017941 */ /* 0x000fea0003800000 */
.L_x_135:
[----:B0----5:R-:W-:Y:S01]  /*4db0*/  HADD2.F32 R6, -RZ, R138.H0_H0 ;  /* 0x2000008aff067230 */ /* 0x021fe20000004100 */
        /* <DEDUP_REMOVED lines=8> */
.L_x_138:
[----:B------:R-:W-:Y:S05]  /*4e40*/  BSYNC B1 ;  /* 0x0000000000017941 */ /* 0x000fea0003800000 */
.L_x_137:
        /* <DEDUP_REMOVED lines=9> */
.L_x_140:
[----:B------:R-:W-:Y:S05]  /*4ee0*/  BSYNC B1 ;  /* 0x0000000000017941 */ /* 0x000fea0003800000 */
.L_x_139:
        /* <DEDUP_REMOVED lines=12> */
.L_x_142:
[----:B------:R-:W-:Y:S05]  /*4fb0*/  BSYNC B1 ;  /* 0x0000000000017941 */ /* 0x000fea0003800000 */
.L_x_141:
[----:B0----5:R-:W-:Y:S01]  /*4fc0*/  HADD2.F32 R6, -RZ, R138.H0_H0 ;  /* 0x2000008aff067230 */ /* 0x021fe20000004100 */
        /* <DEDUP_REMOVED lines=11> */
.L_x_144:
[----:B------:R-:W-:Y:S05]  /*5080*/  BSYNC B1 ;  /* 0x0000000000017941 */ /* 0x000fea0003800000 */
.L_x_143:
        /* <DEDUP_REMOVED lines=9> */
.L_x_146:
[----:B------:R-:W-:Y:S05]  /*5120*/  BSYNC B1 ;  /* 0x0000000000017941 */ /* 0x000fea0003800000 */
.L_x_145:
        /* <DEDUP_REMOVED lines=9> */
.L_x_148:
[----:B------:R-:W-:Y:S05]  /*51c0*/  BSYNC B1 ;  /* 0x0000000000017941 */ /* 0x000fea0003800000 */
.L_x_147:
        /* <DEDUP_REMOVED lines=12> */
.L_x_150:
[----:B------:R-:W-:Y:S05]  /*5290*/  BSYNC B1 ;  /* 0x0000000000017941 */ /* 0x000fea0003800000 */
.L_x_149:
        /* <DEDUP_REMOVED lines=12> */
.L_x_152:
[----:B------:R-:W-:Y:S05]  /*5360*/  BSYNC B1 ;  /* 0x0000000000017941 */ /* 0x000fea0003800000 */
.L_x_151:
        /* <DEDUP_REMOVED lines=9> */
.L_x_154:
[----:B------:R-:W-:Y:S05]  /*5400*/  BSYNC B1 ;  /* 0x0000000000017941 */ /* 0x000fea0003800000 */
.L_x_153:
        /* <DEDUP_REMOVED lines=9> */
.L_x_156:
[----:B------:R-:W-:Y:S05]  /*54a0*/  BSYNC B1 ;  /* 0x0000000000017941 */ /* 0x000fea0003800000 */
.L_x_155:
        /* <DEDUP_REMOVED lines=12> */
.L_x_158:
[----:B------:R-:W-:Y:S05]  /*5570*/  BSYNC B1 ;  /* 0x0000000000017941 */ /* 0x000fea0003800000 */
.L_x_157:
        /* <DEDUP_REMOVED lines=12> */
.L_x_160:
[----:B------:R-:W-:Y:S05]  /*5640*/  BSYNC B1 ;  /* 0x0000000000017941 */ /* 0x000fea0003800000 */
.L_x_159:
        /* <DEDUP_REMOVED lines=9> */
.L_x_162:
[----:B------:R-:W-:Y:S05]  /*56e0*/  BSYNC B1 ;  /* 0x0000000000017941 */ /* 0x000fea0003800000 */
.L_x_161:
        /* <DEDUP_REMOVED lines=9> */
.L_x_164:
[----:B------:R-:W-:Y:S05]  /*5780*/  BSYNC B1 ;  /* 0x0000000000017941 */ /* 0x000fea0003800000 */
.L_x_163:
[----:B0----5:R-:W-:Y:S01]  /*5790*/  HADD2.F32 R6, -RZ, R138.H0_H0 ;  /* 0x2000008aff067230 */ /* 0x021fe20000004100 */
        /* <DEDUP_REMOVED lines=11> */
.L_x_166:
[----:B------:R-:W-:Y:S05]  /*5850*/  BSYNC B1 ;  /* 0x0000000000017941 */ /* 0x000fea0003800000 */
.L_x_165:
        /* <DEDUP_REMOVED lines=12> */
.L_x_168:
[----:B------:R-:W-:Y:S05]  /*5920*/  BSYNC B1 ;  /* 0x0000000000017941 */ /* 0x000fea0003800000 */
.L_x_167:
        /* <DEDUP_REMOVED lines=9> */
.L_x_170:
[----:B------:R-:W-:Y:S05]  /*59c0*/  BSYNC B1 ;  /* 0x0000000000017941 */ /* 0x000fea0003800000 */
.L_x_169:
        /* <DEDUP_REMOVED lines=9> */
.L_x_172:
[----:B------:R-:W-:Y:S05]  /*5a60*/  BSYNC B1 ;  /* 0x0000000000017941 */ /* 0x000fea0003800000 */
.L_x_171:
        /* <DEDUP_REMOVED lines=12> */
.L_x_174:
[----:B------:R-:W-:Y:S05]  /*5b30*/  BSYNC B1 ;  /* 0x0000000000017941 */ /* 0x000fea0003800000 */
.L_x_173:
        /* <DEDUP_REMOVED lines=12> */
.L_x_176:
[----:B------:R-:W-:Y:S05]  /*5c00*/  BSYNC B1 ;  /* 0x0000000000017941 */ /* 0x000fea0003800000 */
.L_x_175:
        /* <DEDUP_REMOVED lines=9> */
.L_x_178:
[----:B------:R-:W-:Y:S05]  /*5ca0*/  BSYNC B1 ;  /* 0x0000000000017941 */ /* 0x000fea0003800000 */
.L_x_177:
        /* <DEDUP_REMOVED lines=9> */
.L_x_180:
[----:B------:R-:W-:Y:S05]  /*5d40*/  BSYNC B1 ;  /* 0x0000000000017941 */ /* 0x000fea0003800000 */
.L_x_179:
        /* <DEDUP_REMOVED lines=12> */
.L_x_182:
[----:B------:R-:W-:Y:S05]  /*5e10*/  BSYNC B1 ;  /* 0x0000000000017941 */ /* 0x000fea0003800000 */
.L_x_181:
        /* <DEDUP_REMOVED lines=12> */
.L_x_184:
[----:B------:R-:W-:Y:S05]  /*5ee0*/  BSYNC B1 ;  /* 0x0000000000017941 */ /* 0x000fea0003800000 */
.L_x_183:
        /* <DEDUP_REMOVED lines=9> */
.L_x_186:
[----:B------:R-:W-:Y:S05]  /*5f80*/  BSYNC B1 ;  /* 0x0000000000017941 */ /* 0x000fea0003800000 */
.L_x_185:
        /* <DEDUP_REMOVED lines=9> */
.L_x_188:
[----:B------:R-:W-:Y:S05]  /*6020*/  BSYNC B1 ;  /* 0x0000000000017941 */ /* 0x000fea0003800000 */
.L_x_187:
        /* <DEDUP_REMOVED lines=12> */
.L_x_190:
[----:B------:R-:W-:Y:S05]  /*60f0*/  BSYNC B1 ;  /* 0x0000000000017941 */ /* 0x000fea0003800000 */
.L_x_189:
        /* <DEDUP_REMOVED lines=12> */
.L_x_192:
[----:B------:R-:W-:Y:S05]  /*61c0*/  BSYNC B1 ;  /* 0x0000000000017941 */ /* 0x000fea0003800000 */
.L_x_191:
        /* <DEDUP_REMOVED lines=9> */
.L_x_194:
[----:B------:R-:W-:Y:S05]  /*6260*/  BSYNC B1 ;  /* 0x0000000000017941 */ /* 0x000fea0003800000 */
.L_x_193:
        /* <DEDUP_REMOVED lines=9> */
.L_x_196:
[----:B------:R-:W-:Y:S05]  /*6300*/  BSYNC B1 ;  /* 0x0000000000017941 */ /* 0x000fea0003800000 */
.L_x_195:
        /* <DEDUP_REMOVED lines=12> */
.L_x_198:
[----:B------:R-:W-:Y:S05]  /*63d0*/  BSYNC B1 ;  /* 0x0000000000017941 */ /* 0x000fea0003800000 */
.L_x_197:
        /* <DEDUP_REMOVED lines=12> */
.L_x_200:
[----:B------:R-:W-:Y:S05]  /*64a0*/  BSYNC B1 ;  /* 0x0000000000017941 */ /* 0x000fea0003800000 */
.L_x_199:
        /* <DEDUP_REMOVED lines=9> */
.L_x_202:
[----:B------:R-:W-:Y:S05]  /*6540*/  BSYNC B1 ;  /* 0x0000000000017941 */ /* 0x000fea0003800000 */
.L_x_201:
        /* <DEDUP_REMOVED lines=9> */
.L_x_204:
[----:B------:R-:W-:Y:S05]  /*65e0*/  BSYNC B1 ;  /* 0x0000000000017941 */ /* 0x000fea0003800000 */
.L_x_203:
        /* <DEDUP_REMOVED lines=12> */
.L_x_206:
[----:B------:R-:W-:Y:S05]  /*66b0*/  BSYNC B1 ;  /* 0x0000000000017941 */ /* 0x000fea0003800000 */
.L_x_205:
        /* <DEDUP_REMOVED lines=12> */
.L_x_208:
[----:B------:R-:W-:Y:S05]  /*6780*/  BSYNC B1 ;  /* 0x0000000000017941 */ /* 0x000fea0003800000 */
.L_x_207:
        /* <DEDUP_REMOVED lines=9> */
.L_x_210:
[----:B------:R-:W-:Y:S05]  /*6820*/  BSYNC B1 ;  /* 0x0000000000017941 */ /* 0x000fea0003800000 */
.L_x_209:
        /* <DEDUP_REMOVED lines=9> */
.L_x_212:
[----:B------:R-:W-:Y:S05]  /*68c0*/  BSYNC B1 ;  /* 0x0000000000017941 */ /* 0x000fea0003800000 */
.L_x_211:
        /* <DEDUP_REMOVED lines=12> */
.L_x_214:
[----:B------:R-:W-:Y:S05]  /*6990*/  BSYNC B1 ;  /* 0x0000000000017941 */ /* 0x000fea0003800000 */
.L_x_213:
        /* <DEDUP_REMOVED lines=9> */
.L_x_216:
[----:B------:R-:W-:Y:S05]  /*6a30*/  BSYNC B1 ;  /* 0x0000000000017941 */ /* 0x000fea0003800000 */
.L_x_215:
        /* <DEDUP_REMOVED lines=9> */
.L_x_218:
[----:B------:R-:W-:Y:S05]  /*6ad0*/  BSYNC B1 ;  /* 0x0000000000017941 */ /* 0x000fea0003800000 */
.L_x_217:
[----:B------:R-:W-:Y:S05]  /*6ae0*/  @!P1 BRA `(.L_x_219) ;  /* 0x0000001800fc9947 */ /* 0x000fea0003800000 */
[----:B-----5:R-:W-:-:S05]  /*6af0*/  HADD2.F32 R138, -RZ, R138.H0_H0 ;  /* 0x2000008aff8a7230 */ /* 0x020fca0000004100 */
[----:B------:R-:W-:-:S04]  /*6b00*/  FMUL R138, R138, R121 ;  /* 0x000000798a8a7220 */ /* 0x000fc80000400000 */
[----:B------:R-:W-:-:S05]  /*6b10*/  FFMA R138, R71, R120, R138 ;  /* 0x00000078478a7223 */ /* 0x000fca000000008a */
[----:B------:R-:W-:-:S05]  /*6b20*/  F2FP.F16.F32.PACK_AB R138, RZ, R138 ;  /* 0x0000008aff8a723e */ /* 0x000fca00000000ff */
[----:B------:R0:W-:Y:S01]  /*6b30*/  STG.E.U16 desc[UR36][R4.64+0xb2], R138 ;  /* 0x0000b28a04007986 */ /* 0x0001e2000c101524 */
[----:B------:R-:W-:Y:S05]  /*6b40*/  BRA `(.L_x_219) ;  /* 0x0000001800e47947 */ /* 0x000fea0003800000 */
.L_x_30:
[----:B------:R-:W-:Y:S01]  /*6b50*/  ULDC.64 UR4, c[0x0][0x5c0] ;  /* 0x0001700000047ab9 */ /* 0x000fe20000000a00 */
[-C--:B------:R-:W-:Y:S01]  /*6b60*/  FMUL R72, R72, R120.reuse ;  /* 0x0000007848487220 */ /* 0x080fe20000400000 */
[----:B------:R-:W-:Y:S01]  /*6b70*/  LEA R8, P2, R130, UR4, 0x1 ;  /* 0x0000000482087c11 */ /* 0x000fe2000f8408ff */
[----:B------:R-:W-:Y:S01]  /*6b80*/  FMUL R73, R73, R120 ;  /* 0x0000007849497220 */ /* 0x000fe20000400000 */
[----:B------:R-:W-:Y:S01]  /*6b90*/  ISETP.GT.AND P3, PT, R0, 0x1, P0 ;  /* 0x000000010000780c */ /* 0x000fe20000764270 */
[----:B------:R-:W-:Y:S01]  /*6ba0*/  IMAD.SHL.U32 R7, R4, 0x10, RZ ;  /* 0x0000001004077824 */ /* 0x000fe200078e00ff */
[----:B------:R-:W-:Y:S01]  /*6bb0*/  F2FP.F16.F32.PACK_AB R72, RZ, R72 ;  /* 0x00000048ff48723e */ /* 0x000fe200000000ff */
[-C--:B------:R-:W-:Y:S01]  /*6bc0*/  FMUL R74, R74, R120.reuse ;  /* 0x000000784a4a7220 */ /* 0x080fe20000400000 */
[----:B------:R-:W-:Y:S01]  /*6bd0*/  LEA.HI.X R9, R130, UR5, R137, 0x1, P2 ;  /* 0x0000000582097c11 */ /* 0x000fe200090f0c89 */
[-C--:B------:R-:W-:Y:S01]  /*6be0*/  FMUL R75, R75, R120.reuse ;  /* 0x000000784b4b7220 */ /* 0x080fe20000400000 */
[----:B------:R-:W-:Y:S01]  /*6bf0*/  ISETP.GT.AND P2, PT, R122, 0x8, PT ;  /* 0x000000087a00780c */ /* 0x000fe20003f44270 */
[-C--:B------:R-:W-:Y:S01]  /*6c00*/  FMUL R76, R76, R120.reuse ;  /* 0x000000784c4c7220 */ /* 0x080fe20000400000 */
[----:B------:R-:W-:Y:S01]  /*6c10*/  F2FP.F16.F32.PACK_AB R73, RZ, R73 ;  /* 0x00000049ff49723e */ /* 0x000fe200000000ff */
[----:B------:R-:W-:Y:S01]  /*6c20*/  @P1 STG.E.U16 desc[UR36][R8.64], R72 ;  /* 0x0000004808001986 */ /* 0x000fe2000c101524 */
[----:B------:R-:W-:Y:S01]  /*6c30*/  ISETP.GT.AND P1, PT, R0, RZ, P2 ;  /* 0x000000ff0000720c */ /* 0x000fe20001724270 */
[----:B------:R-:W-:Y:S01]  /*6c40*/  FMUL R77, R77, R120 ;  /* 0x000000784d4d7220 */ /* 0x000fe20000400000 */
[----:B------:R-:W-:Y:S01]  /*6c50*/  SHF.L.U64.HI R6, R4, 0x4, R5 ;  /* 0x0000000404067819 */ /* 0x000fe20000010205 */
[----:B------:R-:W-:Y:S01]  /*6c60*/  @P3 STG.E.U16 desc[UR36][R8.64+0x2], R73 ;  /* 0x0000024908003986 */ /* 0x000fe2000c101524 */
[----:B------:R-:W-:Y:S01]  /*6c70*/  IADD3 R10, P4, R7, R8, RZ ;  /* 0x00000008070a7210 */ /* 0x000fe20007f9e0ff */
[----:B------:R-:W-:Y:S01]  /*6c80*/  FMUL R78, R78, R120 ;  /* 0x000000784e4e7220 */ /* 0x000fe20000400000 */
[----:B------:R-:W-:Y:S01]  /*6c90*/  F2FP.F16.F32.PACK_AB R74, RZ, R74 ;  /* 0x0000004aff4a723e */ /* 0x000fe200000000ff */
[-C--:B------:R-:W-:Y:S01]  /*6ca0*/  FMUL R79, R79, R120.reuse ;  /* 0x000000784f4f7220 */ /* 0x080fe20000400000 */
[----:B------:R-:W-:Y:S01]  /*6cb0*/  ISETP.GT.AND P3, PT, R0, 0x1, P2 ;  /* 0x000000010000780c */ /* 0x000fe20001764270 */
[----:B------:R-:W-:Y:S01]  /*6cc0*/  IMAD.X R11, R6, 0x1, R9, P4 ;  /* 0x00000001060b7824 */ /* 0x000fe200020e0609 */
[----:B------:R-:W-:Y:S01]  /*6cd0*/  ISETP.GT.AND P5, PT, R0, 0x8, P0 ;  /* 0x000000080000780c */ /* 0x000fe200007a4270 */
[-C--:B------:R-:W-:Y:S01]  /*6ce0*/  FMUL R80, R80, R120.reuse ;  /* 0x0000007850507220 */ /* 0x080fe20000400000 */
[C---:B------:R-:W-:Y:S01]  /*6cf0*/  ISETP.GT.AND P4, PT, R0.reuse, 0x9, P0 ;  /* 0x000000090000780c */ /* 0x040fe20000784270 */
[-C--:B------:R-:W-:Y:S01]  /*6d00*/  FMUL R81, R81, R120.reuse ;  /* 0x0000007851517220 */ /* 0x080fe20000400000 */
[----:B------:R-:W-:Y:S01]  /*6d10*/  @P1 STG.E.U16 desc[UR36][R10.64], R74 ;  /* 0x0000004a0a001986 */ /* 0x000fe2000c101524 */
[----:B------:R-:W-:Y:S01]  /*6d20*/  ISETP.GT.AND P1, PT, R0, 0x8, P2 ;  /* 0x000000080000780c */ /* 0x000fe20001724270 */
[-C--:B------:R-:W-:Y:S01]  /*6d30*/  FMUL R82, R82, R120.reuse ;  /* 0x0000007852527220 */ /* 0x080fe20000400000 */
[----:B------:R-:W-:Y:S01]  /*6d40*/  F2FP.F16.F32.PACK_AB R75, RZ, R75 ;  /* 0x0000004bff4b723e */ /* 0x000fe200000000ff */
[----:B------:R-:W-:Y:S01]  /*6d50*/  FMUL R83, R83, R120 ;  /* 0x0000007853537220 */ /* 0x000fe20000400000 */
[----:B------:R-:W-:Y:S01]  /*6d60*/  F2FP.F16.F32.PACK_AB R76, RZ, R76 ;  /* 0x0000004cff4c723e */ /* 0x000fe200000000ff */
[----:B------:R-:W-:Y:S01]  /*6d70*/  FMUL R84, R84, R120 ;  /* 0x0000007854547220 */ /* 0x000fe20000400000 */
[----:B------:R-:W-:Y:S01]  /*6d80*/  F2FP.F16.F32.PACK_AB R77, RZ, R77 ;  /* 0x0000004dff4d723e */ /* 0x000fe200000000ff */
[----:B------:R-:W-:Y:S01]  /*6d90*/  @P3 STG.E.U16 desc[UR36][R10.64+0x2], R75 ;  /* 0x0000024b0a003986 */ /* 0x000fe2000c101524 */
[----:B------:R-:W-:Y:S01]  /*6da0*/  F2FP.F16.F32.PACK_AB R78, RZ, R78 ;  /* 0x0000004eff4e723e */ /* 0x000fe200000000ff */
[-C--:B------:R-:W-:Y:S01]  /*6db0*/  FMUL R85, R85, R120.reuse ;  /* 0x0000007855557220 */ /* 0x080fe20000400000 */
[C---:B------:R-:W-:Y:S01]  /*6dc0*/  ISETP.GT.AND P3, PT, R0.reuse, 0x9, P2 ;  /* 0x000000090000780c */ /* 0x040fe20001764270 */
[----:B------:R-:W-:Y:S01]  /*6dd0*/  @P5 STG.E.U16 desc[UR36][R8.64+0x10], R76 ;  /* 0x0000104c08005986 */ /* 0x000fe2000c101524 */
[----:B------:R-:W-:Y:S01]  /*6de0*/  ISETP.GT.AND P5, PT, R0, 0x10, P0 ;  /* 0x000000100000780c */ /* 0x000fe200007a4270 */
[-C--:B------:R-:W-:Y:S01]  /*6df0*/  FMUL R86, R86, R120.reuse ;  /* 0x0000007856567220 */ /* 0x080fe20000400000 */
[----:B------:R-:W-:Y:S01]  /*6e00*/  F2FP.F16.F32.PACK_AB R79, RZ, R79 ;  /* 0x0000004fff4f723e */ /* 0x000fe200000000ff */
[----:B------:R-:W-:Y:S01]  /*6e10*/  @P4 STG.E.U16 desc[UR36][R8.64+0x12], R77 ;  /* 0x0000124d08004986 */ /* 0x000fe2000c101524 */
[C---:B------:R-:W-:Y:S01]  /*6e20*/  ISETP.GT.AND P4, PT, R0.reuse, 0x11, P0 ;  /* 0x000000110000780c */ /* 0x040fe20000784270 */
[----:B------:R-:W-:Y:S01]  /*6e30*/  FMUL R87, R87, R120 ;  /* 0x0000007857577220 */ /* 0x000fe20000400000 */
[----:B------:R-:W-:Y:S01]  /*6e40*/  F2FP.F16.F32.PACK_AB R80, RZ, R80 ;  /* 0x00000050ff50723e */ /* 0x000fe200000000ff */
[----:B------:R-:W-:Y:S01]  /*6e50*/  @P1 STG.E.U16 desc[UR36][R10.64+0x10], R78 ;  /* 0x0000104e0a001986 */ /* 0x000fe2000c101524 */
[----:B------:R-:W-:Y:S01]  /*6e60*/  ISETP.GT.AND P1, PT, R0, 0x10, P2 ;  /* 0x000000100000780c */ /* 0x000fe20001724270 */
        /* <DEDUP_REMOVED lines=30> */
[-C--:B------:R-:W-:Y:S01]  /*7050*/  FMUL R96, R96, R120.reuse ;  /* 0x0000007860607220 */ /* 0x080fe20000400000 */
[----:B------:R-:W-:Y:S01]  /*7060*/  F2FP.F16.F32.PACK_AB R89, RZ, R89 ;  /* 0x00000059ff59723e */ /* 0x000fe200000000ff */
[----:B------:R-:W-:Y:S01]  /*7070*/  @P1 STG.E.U16 desc[UR36][R10.64+0x30], R86 ;  /* 0x000030560a001986 */ /* 0x000fe2000c101524 */
[----:B------:R-:W-:Y:S01]  /*7080*/  ISETP.GT.AND P1, PT, R0, 0x20, P2 ;  /* 0x000000200000780c */ /* 0x000fe20001724270 */
[----:B------:R-:W-:Y:S01]  /*7090*/  FMUL R97, R97, R120 ;  /* 0x0000007861617220 */ /* 0x000fe20000400000 */
[----:B------:R-:W-:Y:S01]  /*70a0*/  F2FP.F16.F32.PACK_AB R90, RZ, R90 ;  /* 0x0000005aff5a723e */ /* 0x000fe200000000ff */
        /* <DEDUP_REMOVED lines=82> */
[----:B------:R-:W-:Y:S01]  /*75d0*/  FMUL R25, R25, R120 ;  /* 0x0000007819197220 */ /* 0x000fe20000400000 */
[----:B------:R-:W-:Y:S01]  /*75e0*/  F2FP.F16.F32.PACK_AB R114, RZ, R114 ;  /* 0x00000072ff72723e */ /* 0x000fe200000000ff */
[-C--:B------:R-:W-:Y:S01]  /*75f0*/  FMUL R26, R26, R120.reuse ;  /* 0x000000781a1a7220 */ /* 0x080fe20000400000 */
[----:B------:R-:W-:Y:S01]  /*7600*/  F2FP.F16.F32.PACK_AB R115, RZ, R115 ;  /* 0x00000073ff73723e */ /* 0x000fe200000000ff */
        /* <DEDUP_REMOVED lines=35> */
[----:B------:R-:W-:Y:S01]  /*7840*/  ISETP.GT.AND P2, PT, R0, 0x59, P2 ;  /* 0x000000590000780c */ /* 0x000fe20001744270 */
[-C--:B------:R-:W-:Y:S01]  /*7850*/  FMUL R37, R37, R120.reuse ;  /* 0x0000007825257220 */ /* 0x080fe20000400000 */
[----:B------:R-:W-:Y:S01]  /*7860*/  F2FP.F16.F32.PACK_AB R29, RZ, R29 ;  /* 0x0000001dff1d723e */ /* 0x000fe200000000ff */
[----:B------:R-:W-:Y:S01]  /*7870*/  FMUL R38, R38, R120 ;  /* 0x0000007826267220 */ /* 0x000fe20000400000 */
[----:B------:R-:W-:Y:S01]  /*7880*/  F2FP.F16.F32.PACK_AB R30, RZ, R30 ;  /* 0x0000001eff1e723e */ /* 0x000fe200000000ff */
[-C--:B------:R-:W-:Y:S01]  /*7890*/  FMUL R39, R39, R120.reuse ;  /* 0x0000007827277220 */ /* 0x080fe20000400000 */
[----:B------:R-:W-:Y:S01]  /*78a0*/  F2FP.F16.F32.PACK_AB R31, RZ, R31 ;  /* 0x0000001fff1f723e */ /* 0x000fe200000000ff */
[----:B------:R-:W-:Y:S01]  /*78b0*/  @P4 STG.E.U16 desc[UR36][R8.64+0xa2], R113 ;  /* 0x0000a27108004986 */ /* 0x000fe2000c101524 */
[----:B------:R-:W-:Y:S01]  /*78c0*/  ISETP.GT.AND P4, PT, R0, 0x58, P0 ;  /* 0x000000580000780c */ /* 0x000fe20000784270 */
[----:B------:R-:W-:Y:S01]  /*78d0*/  FMUL R40, R40, R120 ;  /* 0x0000007828287220 */ /* 0x000fe20000400000 */
[----:B------:R-:W-:Y:S01]  /*78e0*/  F2FP.F16.F32.PACK_AB R32, RZ, R32 ;  /* 0x00000020ff20723e */ /* 0x000fe200000000ff */
[----:B------:R-:W-:Y:S01]  /*78f0*/  @P3 STG.E.U16 desc[UR36][R10.64+0xa0], R114 ;  /* 0x0000a0720a003986 */ /* 0x000fe2000c101524 */
[----:B------:R-:W-:Y:S01]  /*7900*/  ISETP.GT.AND P3, PT, R0, 0x59, P0 ;  /* 0x000000590000780c */ /* 0x000fe20000764270 */
[-C--:B------:R-:W-:Y:S01]  /*7910*/  FMUL R41, R41, R120.reuse ;  /* 0x0000007829297220 */ /* 0x080fe20000400000 */
[C---:B------:R-:W-:Y:S01]  /*7920*/  ISETP.GT.AND P0, PT, R122.reuse, 0x88, PT ;  /* 0x000000887a00780c */ /* 0x040fe20003f04270 */
[----:B------:R-:W-:Y:S01]  /*7930*/  @P1 STG.E.U16 desc[UR36][R10.64+0xa2], R115 ;  /* 0x0000a2730a001986 */ /* 0x000fe2000c101524 */
[----:B------:R-:W-:Y:S01]  /*7940*/  ISETP.GT.AND P1, PT, R122, 0x80, PT ;  /* 0x000000807a00780c */ /* 0x000fe20003f24270 */
[-C--:B------:R-:W-:Y:S01]  /*7950*/  FMUL R42, R42, R120.reuse ;  /* 0x000000782a2a7220 */ /* 0x080fe20000400000 */
[----:B------:R-:W-:Y:S01]  /*7960*/  F2FP.F16.F32.PACK_AB R33, RZ, R33 ;  /* 0x00000021ff21723e */ /* 0x000fe200000000ff */
[----:B------:R-:W-:Y:S01]  /*7970*/  FMUL R43, R43, R120 ;  /* 0x000000782b2b7220 */ /* 0x000fe20000400000 */
[----:B------:R-:W-:Y:S01]  /*7980*/  F2FP.F16.F32.PACK_AB R34, RZ, R34 ;  /* 0x00000022ff22723e */ /* 0x000fe200000000ff */
[----:B------:R-:W-:Y:S01]  /*7990*/  @P4 STG.E.U16 desc[UR36][R8.64+0xb0], R116 ;  /* 0x0000b07408004986 */ /* 0x000fe2000c101524 */
[----:B------:R-:W-:Y:S01]  /*79a0*/  ISETP.GT.AND P4, PT, R0, RZ, P1 ;  /* 0x000000ff0000720c */ /* 0x000fe20000f84270 */
[-C--:B------:R-:W-:Y:S01]  /*79b0*/  FMUL R44, R44, R120.reuse ;  /* 0x000000782c2c7220 */ /* 0x080fe20000400000 */
[----:B------:R-:W-:Y:S01]  /*79c0*/  F2FP.F16.F32.PACK_AB R35, RZ, R35 ;  /* 0x00000023ff23723e */ /* 0x000fe200000000ff */
[----:B------:R0:W-:Y:S01]  /*79d0*/  @P3 STG.E.U16 desc[UR36][R8.64+0xb2], R117 ;  /* 0x0000b27508003986 */ /* 0x0001e2000c101524 */
[----:B------:R-:W-:Y:S01]  /*79e0*/  ISETP.GT.AND P3, PT, R0, 0x1, P1 ;  /* 0x000000010000780c */ /* 0x000fe20000f64270 */
[----:B------:R-:W-:Y:S01]  /*79f0*/  FMUL R45, R45, R120 ;  /* 0x000000782d2d7220 */ /* 0x000fe20000400000 */
[----:B------:R-:W-:Y:S01]  /*7a00*/  F2FP.F16.F32.PACK_AB R36, RZ, R36 ;  /* 0x00000024ff24723e */ /* 0x000fe200000000ff */
[----:B------:R-:W-:Y:S01]  /*7a10*/  @P5 STG.E.U16 desc[UR36][R10.64+0xb0], R118 ;  /* 0x0000b0760a005986 */ /* 0x000fe2000c101524 */
[----:B------:R-:W-:Y:S01]  /*7a20*/  F2FP.F16.F32.PACK_AB R37, RZ, R37 ;  /* 0x00000025ff25723e */ /* 0x000fe200000000ff */
[----:B------:R-:W-:Y:S01]  /*7a30*/  FMUL R46, R46, R120 ;  /* 0x000000782e2e7220 */ /* 0x000fe20000400000 */
[----:B------:R-:W-:Y:S01]  /*7a40*/  F2FP.F16.F32.PACK_AB R38, RZ, R38 ;  /* 0x00000026ff26723e */ /* 0x000fe200000000ff */
[----:B------:R-:W-:Y:S01]  /*7a50*/  @P2 STG.E.U16 desc[UR36][R10.64+0xb2], R119 ;  /* 0x0000b2770a002986 */ /* 0x000fe2000c101524 */
[----:B------:R-:W-:Y:S01]  /*7a60*/  ISETP.GT.AND P2, PT, R0, RZ, P0 ;  /* 0x000000ff0000720c */ /* 0x000fe20000744270 */
[-C--:B------:R-:W-:Y:S01]  /*7a70*/  FMUL R47, R47, R120.reuse ;  /* 0x000000782f2f7220 */ /* 0x080fe20000400000 */
[----:B------:R-:W-:Y:S01]  /*7a80*/  F2FP.F16.F32.PACK_AB R39, RZ, R39 ;  /* 0x00000027ff27723e */ /* 0x000fe200000000ff */
[----:B------:R-:W-:Y:S01]  /*7a90*/  FMUL R48, R48, R120 ;  /* 0x0000007830307220 */ /* 0x000fe20000400000 */
[----:B0-----:R-:W-:Y:S01]  /*7aa0*/  LEA R8, P5, R4, R8, 0x8 ;  /* 0x0000000804087211 */ /* 0x001fe200078a40ff */
[----:B------:R-:W-:Y:S01]  /*7ab0*/  FMUL R49, R49, R120 ;  /* 0x0000007831317220 */ /* 0x000fe20000400000 */
[----:B------:R-:W-:Y:S01]  /*7ac0*/  F2FP.F16.F32.PACK_AB R40, RZ, R40 ;  /* 0x00000028ff28723e */ /* 0x000fe200000000ff */
[-C--:B------:R-:W-:Y:S01]  /*7ad0*/  FMUL R50, R50, R120.reuse ;  /* 0x0000007832327220 */ /* 0x080fe20000400000 */
[----:B------:R-:W-:Y:S01]  /*7ae0*/  LEA.HI.X R9, R4, R9, R5, 0x8, P5 ;  /* 0x0000000904097211 */ /* 0x000fe200028f4405 */
[-C--:B------:R-:W-:Y:S01]  /*7af0*/  FMUL R51, R51, R120.reuse ;  /* 0x0000007833337220 */ /* 0x080fe20000400000 */
[----:B------:R-:W-:Y:S01]  /*7b00*/  ISETP.GT.AND P5, PT, R0, 0x1, P0 ;  /* 0x000000010000780c */ /* 0x000fe200007a4270 */
[-C--:B------:R-:W-:Y:S01]  /*7b10*/  FMUL R52, R52, R120.reuse ;  /* 0x0000007834347220 */ /* 0x080fe20000400000 */
[----:B------:R-:W-:Y:S01]  /*7b20*/  F2FP.F16.F32.PACK_AB R41, RZ, R41 ;  /* 0x00000029ff29723e */ /* 0x000fe200000000ff */
[----:B------:R-:W-:Y:S01]  /*7b30*/  @P4 STG.E.U16 desc[UR36][R8.64], R24 ;  /* 0x0000001808004986 */ /* 0x000fe2000c101524 */
[----:B------:R-:W-:Y:S01]  /*7b40*/  ISETP.GT.AND P4, PT, R0, 0x8, P1 ;  /* 0x000000080000780c */ /* 0x000fe20000f84270 */
[----:B------:R-:W-:Y:S01]  /*7b50*/  FMUL R53, R53, R120 ;  /* 0x0000007835357220 */ /* 0x000fe20000400000 */
[----:B------:R-:W-:Y:S01]  /*7b60*/  F2FP.F16.F32.PACK_AB R42, RZ, R42 ;  /* 0x0000002aff2a723e */ /* 0x000fe200000000ff */
[----:B------:R-:W-:Y:S01]  /*7b70*/  @P3 STG.E.U16 desc[UR36][R8.64+0x2], R25 ;  /* 0x0000021908003986 */ /* 0x000fe2000c101524 */
[----:B------:R-:W-:Y:S01]  /*7b80*/  IADD3 R4, P3, R7, R8, RZ ;  /* 0x0000000807047210 */ /* 0x000fe20007f7e0ff */
[-C--:B------:R-:W-:Y:S01]  /*7b90*/  FMUL R54, R54, R120.reuse ;  /* 0x0000007836367220 */ /* 0x080fe20000400000 */
[----:B------:R-:W-:Y:S01]  /*7ba0*/  F2FP.F16.F32.PACK_AB R43, RZ, R43 ;  /* 0x0000002bff2b723e */ /* 0x000fe200000000ff */
[----:B------:R-:W-:Y:S01]  /*7bb0*/  FMUL R55, R55, R120 ;  /* 0x0000007837377220 */ /* 0x000fe20000400000 */
[----:B------:R-:W-:Y:S01]  /*7bc0*/  F2FP.F16.F32.PACK_AB R44, RZ, R44 ;  /* 0x0000002cff2c723e */ /* 0x000fe200000000ff */
[--C-:B------:R-:W-:Y:S01]  /*7bd0*/  IMAD.X R5, R6, 0x1, R9.reuse, P3 ;  /* 0x0000000106057824 */ /* 0x100fe200018e0609 */
[----:B------:R-:W-:Y:S01]  /*7be0*/  ISETP.GT.AND P3, PT, R0, 0x9, P1 ;  /* 0x000000090000780c */ /* 0x000fe20000f64270 */
[-C--:B------:R-:W-:Y:S01]  /*7bf0*/  FMUL R56, R56, R120.reuse ;  /* 0x0000007838387220 */ /* 0x080fe20000400000 */
[----:B------:R-:W-:Y:S01]  /*7c00*/  F2FP.F16.F32.PACK_AB R45, RZ, R45 ;  /* 0x0000002dff2d723e */ /* 0x000fe200000000ff */
[--C-:B------:R-:W-:Y:S01]  /*7c10*/  @P4 IMAD.MOV.U32 R6, RZ, RZ, R8.reuse ;  /* 0x000000ffff064224 */ /* 0x100fe200078e0008 */
[----:B------:R-:W-:Y:S01]  /*7c20*/  @P4 MOV R7, R9 ;  /* 0x0000000900074202 */ /* 0x000fe20000000f00 */
        /* <DEDUP_REMOVED lines=8> */
[----:B------:R0:W-:Y:S01]  /*7cb0*/  @P4 STG.E.U16 desc[UR36][R6.64+0x10], R28 ;  /* 0x0000101c06004986 */ /* 0x0001e2000c101524 */
        /* <DEDUP_REMOVED lines=11> */
[--C-:B0-----:R-:W-:Y:S01]  /*7d70*/  @P3 IMAD.MOV.U32 R6, RZ, RZ, R8.reuse ;  /* 0x000000ffff063224 */ /* 0x101fe200078e0008 */
[----:B------:R-:W-:Y:S01]  /*7d80*/  F2FP.F16.F32.PACK_AB R53, RZ, R53 ;  /* 0x00000035ff35723e */ /* 0x000fe200000000ff */
[--C-:B------:R-:W-:Y:S01]  /*7d90*/  @P3 IMAD.MOV.U32 R7, RZ, RZ, R9.reuse ;  /* 0x000000ffff073224 */ /* 0x100fe200078e0009 */
[----:B------:R-:W-:Y:S01]  /*7da0*/  F2FP.F16.F32.PACK_AB R54, RZ, R54 ;  /* 0x00000036ff36723e */ /* 0x000fe200000000ff */
[-C--:B------:R-:W-:Y:S01]  /*7db0*/  FMUL R64, R64, R120.reuse ;  /* 0x0000007840407220 */ /* 0x080fe20000400000 */
[----:B------:R-:W-:Y:S01]  /*7dc0*/  F2FP.F16.F32.PACK_AB R55, RZ, R55 ;  /* 0x00000037ff37723e */ /* 0x000fe200000000ff */
[-C--:B------:R-:W-:Y:S01]  /*7dd0*/  FMUL R65, R65, R120.reuse ;  /* 0x0000007841417220 */ /* 0x080fe20000400000 */
[----:B------:R0:W-:Y:S01]  /*7de0*/  @P3 STG.E.U16 desc[UR36][R6.64+0x12], R29 ;  /* 0x0000121d06003986 */ /* 0x0001e2000c101524 */
[----:B------:R-:W-:Y:S01]  /*7df0*/  ISETP.GT.AND P3, PT, R0, 0x11, P1 ;  /* 0x000000110000780c */ /* 0x000fe20000f64270 */
[----:B------:R-:W-:Y:S01]  /*7e00*/  FMUL R66, R66, R120 ;  /* 0x0000007842427220 */ /* 0x000fe20000400000 */
[----:B------:R-:W-:Y:S01]  /*7e10*/  F2FP.F16.F32.PACK_AB R56, RZ, R56 ;  /* 0x00000038ff38723e */ /* 0x000fe200000000ff */
[----:B------:R-:W-:Y:S01]  /*7e20*/  @P2 STG.E.U16 desc[UR36][R4.64+0x10], R30 ;  /* 0x0000101e04002986 */ /* 0x000fe2000c101524 */
[C---:B------:R-:W-:Y:S01]  /*7e30*/  ISETP.GT.AND P2, PT, R0.reuse, 0x10, P0 ;  /* 0x000000100000780c */ /* 0x040fe20000744270 */
[-C--:B------:R-:W-:Y:S01]  /*7e40*/  FMUL R67, R67, R120.reuse ;  /* 0x0000007843437220 */ /* 0x080fe20000400000 */
[----:B------:R-:W-:Y:S01]  /*7e50*/  F2FP.F16.F32.PACK_AB R57, RZ, R57 ;  /* 0x00000039ff39723e */ /* 0x000fe200000000ff */
[----:B------:R-:W-:Y:S01]  /*7e60*/  @P5 STG.E.U16 desc[UR36][R4.64+0x12], R31 ;  /* 0x0000121f04005986 */ /* 0x000fe2000c101524 */
[----:B------:R-:W-:Y:S01]  /*7e70*/  ISETP.GT.AND P5, PT, R0, 0x11, P0 ;  /* 0x000000110000780c */ /* 0x000fe200007a4270 */
[----:B------:R-:W-:Y:S01]  /*7e80*/  FMUL R68, R68, R120 ;  /* 0x0000007844447220 */ /* 0x000fe20000400000 */
[----:B------:R-:W-:Y:S01]  /*7e90*/  F2FP.F16.F32.PACK_AB R58, RZ, R58 ;  /* 0x0000003aff3a723e */ /* 0x000fe200000000ff */
[----:B0-----:R-:W-:Y:S01]  /*7ea0*/  @P4 IMAD.MOV.U32 R6, RZ, RZ, R8 ;  /* 0x000000ffff064224 */ /* 0x001fe200078e0008 */
[----:B------:R-:W-:Y:S01]  /*7eb0*/  F2FP.F16.F32.PACK_AB R59, RZ, R59 ;  /* 0x0000003bff3b723e */ /* 0x000fe200000000ff */
[----:B------:R-:W-:Y:S01]  /*7ec0*/  @P4 IMAD.MOV.U32 R7, RZ, RZ, R9 ;  /* 0x000000ffff074224 */ /* 0x000fe200078e0009 */
[----:B------:R-:W-:Y:S01]  /*7ed0*/  F2FP.F16.F32.PACK_AB R60, RZ, R60 ;  /* 0x0000003cff3c723e */ /* 0x000fe200000000ff */
[-C--:B------:R-:W-:Y:S01]  /*7ee0*/  FMUL R69, R69, R120.reuse ;  /* 0x0000007845457220 */ /* 0x080fe20000400000 */
[----:B------:R-:W-:Y:S01]  /*7ef0*/  F2FP.F16.F32.PACK_AB R61, RZ, R61 ;  /* 0x0000003dff3d723e */ /* 0x000fe200000000ff */
[-C--:B------:R-:W-:Y:S01]  /*7f00*/  FMUL R70, R70, R120.reuse ;  /* 0x0000007846467220 */ /* 0x080fe20000400000 */
[----:B------:R0:W-:Y:S01]  /*7f10*/  @P4 STG.E.U16 desc[UR36][R6.64+0x20], R32 ;  /* 0x0000202006004986 */ /* 0x0001e2000c101524 */
[----:B------:R-:W-:Y:S01]  /*7f20*/  ISETP.GT.AND P4, PT, R0, 0x18, P1 ;  /* 0x000000180000780c */ /* 0x000fe20000f84270 */
[----:B------:R-:W-:Y:S01]  /*7f30*/  FMUL R71, R71, R120 ;  /* 0x0000007847477220 */ /* 0x000fe20000400000 */
[----:B------:R-:W-:-:S02]  /*7f40*/  F2FP.F16.F32.PACK_AB R62, RZ, R62 ;  /* 0x0000003eff3e723e */ /* 0x000fc400000000ff */
[----:B------:R-:W-:Y:S02]  /*7f50*/  F2FP.F16.F32.PACK_AB R63, RZ, R63 ;  /* 0x0000003fff3f723e */ /* 0x000fe400000000ff */
[----:B------:R-:W-:Y:S02]  /*7f60*/  F2FP.F16.F32.PACK_AB R64, RZ, R64 ;  /* 0x00000040ff40723e */ /* 0x000fe400000000ff */
[----:B------:R-:W-:Y:S02]  /*7f70*/  F2FP.F16.F32.PACK_AB R65, RZ, R65 ;  /* 0x00000041ff41723e */ /* 0x000fe400000000ff */
[----:B------:R-:W-:Y:S01]  /*7f80*/  F2FP.F16.F32.PACK_AB R66, RZ, R66 ;  /* 0x00000042ff42723e */ /* 0x000fe200000000ff */
[----:B0-----:R-:W-:Y:S01]  /*7f90*/  @P3 IMAD.MOV.U32 R6, RZ, RZ, R8 ;  /* 0x000000ffff063224 */ /* 0x001fe200078e0008 */
[----:B------:R-:W-:Y:S01]  /*7fa0*/  F2FP.F16.F32.PACK_AB R67, RZ, R67 ;  /* 0x00000043ff43723e */ /* 0x000fe200000000ff */
[----:B------:R-:W-:Y:S01]  /*7fb0*/  @P3 IMAD.MOV.U32 R7, RZ, RZ, R9 ;  /* 0x000000ffff073224 */ /* 0x000fe200078e0009 */
[----:B------:R-:W-:-:S02]  /*7fc0*/  F2FP.F16.F32.PACK_AB R68, RZ, R68 ;  /* 0x00000044ff44723e */ /* 0x000fc400000000ff */
[----:B------:R-:W-:Y:S02]  /*7fd0*/  F2FP.F16.F32.PACK_AB R69, RZ, R69 ;  /* 0x00000045ff45723e */ /* 0x000fe400000000ff */
[----:B------:R0:W-:Y:S01]  /*7fe0*/  @P3 STG.E.U16 desc[UR36][R6.64+0x22], R33 ;  /* 0x0000222106003986 */ /* 0x0001e2000c101524 */
[C---:B------:R-:W-:Y:S02]  /*7ff0*/  ISETP.GT.AND P3, PT, R0.reuse, 0x19, P1 ;  /* 0x000000190000780c */ /* 0x040fe40000f64270 */
[----:B------:R-:W-:Y:S01]  /*8000*/  F2FP.F16.F32.PACK_AB R70, RZ, R70 ;  /* 0x00000046ff46723e */ /* 0x000fe200000000ff */
[----:B------:R-:W-:Y:S01]  /*8010*/  @P2 STG.E.U16 desc[UR36][R4.64+0x20], R34 ;  /* 0x0000202204002986 */ /* 0x000fe2000c101524 */
[C---:B------:R-:W-:Y:S02]  /*8020*/  ISETP.GT.AND P2, PT, R0.reuse, 0x18, P0 ;  /* 0x000000180000780c */ /* 0x040fe40000744270 */
[----:B------:R-:W-:Y:S01]  /*8030*/  F2FP.F16.F32.PACK_AB R71, RZ, R71 ;  /* 0x00000047ff47723e */ /* 0x000fe200000000ff */
[----:B------:R-:W-:Y:S01]  /*8040*/  @P5 STG.E.U16 desc[UR36][R4.64+0x22], R35 ;  /* 0x0000222304005986 */ /* 0x000fe2000c101524 */
[----:B------:R-:W-:Y:S01]  /*8050*/  ISETP.GT.AND P5, PT, R0, 0x19, P0 ;  /* 0x000000190000780c */ /* 0x000fe200007a4270 */
[----:B0-----:R-:W-:-:S02]  /*8060*/  @P4 IMAD.MOV.U32 R6, RZ, RZ, R8 ;  /* 0x000000ffff064224 */ /* 0x001fc400078e0008 */
[----:B------:R-:W-:-:S05]  /*8070*/  @P4 IMAD.MOV.U32 R7, RZ, RZ, R9 ;  /* 0x000000ffff074224 */ /* 0x000fca00078e0009 */
[----:B------:R0:W-:Y:S01]  /*8080*/  @P4 STG.E.U16 desc[UR36][R6.64+0x30], R36 ;  /* 0x0000302406004986 */ /* 0x0001e2000c101524 */
[----:B------:R-:W-:Y:S01]  /*8090*/  ISETP.GT.AND P4, PT, R0, 0x20, P1 ;  /* 0x000000200000780c */ /* 0x000fe20000f84270 */
[----:B0-----:R-:W-:Y:S01]  /*80a0*/  @P3 IMAD.MOV.U32 R6, RZ, RZ, R8 ;  /* 0x000000ffff063224 */ /* 0x001fe200078e0008 */
[----:B------:R-:W-:-:S05]  /*80b0*/  @P3 MOV R7, R9 ;  /* 0x0000000900073202 */ /* 0x000fca0000000f00 */
[----:B------:R0:W-:Y:S01]  /*80c0*/  @P3 STG.E.U16 desc[UR36][R6.64+0x32], R37 ;  /* 0x0000322506003986 */ /* 0x0001e2000c101524 */
[----:B------:R-:W-:-:S03]  /*80d0*/  ISETP.GT.AND P3, PT, R0, 0x21, P1 ;  /* 0x000000210000780c */ /* 0x000fc60000f64270 */
[----:B------:R-:W-:Y:S01]  /*80e0*/  @P2 STG.E.U16 desc[UR36][R4.64+0x30], R38 ;  /* 0x0000302604002986 */ /* 0x000fe2000c101524 */
[----:B------:R-:W-:-:S03]  /*80f0*/  ISETP.GT.AND P2, PT, R0, 0x20, P0 ;  /* 0x000000200000780c */ /* 0x000fc60000744270 */
[----:B------:R-:W-:Y:S01]  /*8100*/  @P5 STG.E.U16 desc[UR36][R4.64+0x32], R39 ;  /* 0x0000322704005986 */ /* 0x000fe2000c101524 */
[----:B------:R-:W-:Y:S01]  /*8110*/  ISETP.GT.AND P5, PT, R0, 0x21, P0 ;  /* 0x000000210000780c */ /* 0x000fe200007a4270 */
[----:B0-----:R-:W-:Y:S02]  /*8120*/  @P4 IMAD.MOV.U32 R6, RZ, RZ, R8 ;  /* 0x000000ffff064224 */ /* 0x001fe400078e0008 */
[----:B------:R-:W-:-:S05]  /*8130*/  @P4 IMAD.MOV.U32 R7, RZ, RZ, R9 ;  /* 0x000000ffff074224 */ /* 0x000fca00078e0009 */
[----:B------:R0:W-:Y:S01]  /*8140*/  @P4 STG.E.U16 desc[UR36][R6.64+0x40], R40 ;  /* 0x0000402806004986 */ /* 0x0001e2000c101524 */
[----:B------:R-:W-:Y:S01]  /*8150*/  ISETP.GT.AND P4, PT, R0, 0x28, P1 ;  /* 0x000000280000780c */ /* 0x000fe20000f84270 */
[----:B0-----:R-:W-:Y:S02]  /*8160*/  @P3 IMAD.MOV.U32 R6, RZ, RZ, R8 ;  /* 0x000000ffff063224 */ /* 0x001fe400078e0008 */
[----:B------:R-:W-:-:S05]  /*8170*/  @P3 IMAD.MOV.U32 R7, RZ, RZ, R9 ;  /* 0x000000ffff073224 */ /* 0x000fca00078e0009 */
        /* <DEDUP_REMOVED lines=18> */
[----:B0-----:R-:W-:Y:S01]  /*82a0*/  @P4 IMAD.MOV.U32 R6, RZ, RZ, R8 ;  /* 0x000000ffff064224 */ /* 0x001fe200078e0008 */
[----:B------:R-:W-:-:S05]  /*82b0*/  @P4 MOV R7, R9 ;  /* 0x0000000900074202 */ /* 0x000fca0000000f00 */
        /* <DEDUP_REMOVED lines=49> */
[C---:B------:R-:W-:Y:S02]  /*85d0*/  ISETP.GT.AND P4, PT, R0.reuse, 0x51, P0 ;  /* 0x000000510000780c */ /* 0x040fe40000784270 */
[----:B------:R-:W-:Y:S01]  /*85e0*/  ISETP.GT.AND P0, PT, R0, 0x59, P0 ;  /* 0x000000590000780c */ /* 0x000fe20000704270 */
[----:B0-----:R-:W-:Y:S02]  /*85f0*/  @P3 IMAD.MOV.U32 R6, RZ, RZ, R8 ;  /* 0x000000ffff063224 */ /* 0x001fe400078e0008 */
[----:B------:R-:W-:-:S05]  /*8600*/  @P3 IMAD.MOV.U32 R7, RZ, RZ, R9 ;  /* 0x000000ffff073224 */ /* 0x000fca00078e0009 */
[----:B------:R0:W-:Y:S01]  /*8610*/  @P3 STG.E.U16 desc[UR36][R6.64+0xa2], R65 ;  /* 0x0000a24106003986 */ /* 0x0001e2000c101524 */
[C---:B------:R-:W-:Y:S02]  /*8620*/  ISETP.GT.AND P3, PT, R0.reuse, 0x58, P1 ;  /* 0x000000580000780c */ /* 0x040fe40000f64270 */
[----:B------:R-:W-:Y:S01]  /*8630*/  ISETP.GT.AND P1, PT, R0, 0x59, P1 ;  /* 0x000000590000780c */ /* 0x000fe20000f24270 */
[----:B------:R-:W-:Y:S04]  /*8640*/  @P2 STG.E.U16 desc[UR36][R4.64+0xa0], R66 ;  /* 0x0000a04204002986 */ /* 0x000fe8000c101524 */
[----:B------:R-:W-:Y:S06]  /*8650*/  @P4 STG.E.U16 desc[UR36][R4.64+0xa2], R67 ;  /* 0x0000a24304004986 */ /* 0x000fec000c101524 */
[----:B0-----:R-:W-:Y:S01]  /*8660*/  @P3 IMAD.MOV.U32 R6, RZ, RZ, R8 ;  /* 0x000000ffff063224 */ /* 0x001fe200078e0008 */
[----:B------:R-:W-:-:S05]  /*8670*/  @P3 MOV R7, R9 ;  /* 0x0000000900073202 */ /* 0x000fca0000000f00 */
[----:B------:R0:W-:Y:S04]  /*8680*/  @P3 STG.E.U16 desc[UR36][R6.64+0xb0], R68 ;  /* 0x0000b04406003986 */ /* 0x0001e8000c101524 */
[----:B------:R1:W-:Y:S04]  /*8690*/  @P1 STG.E.U16 desc[UR36][R8.64+0xb2], R69 ;  /* 0x0000b24508001986 */ /* 0x0003e8000c101524 */
[----:B------:R1:W-:Y:S01]  /*86a0*/  @P5 STG.E.U16 desc[UR36][R4.64+0xb0], R70 ;  /* 0x0000b04604005986 */ /* 0x0003e2000c101524 */
[----:B0-----:R-:W-:Y:S02]  /*86b0*/  @P0 IMAD.MOV.U32 R6, RZ, RZ, R4 ;  /* 0x000000ffff060224 */ /* 0x001fe400078e0004 */
[----:B------:R-:W-:-:S05]  /*86c0*/  @P0 IMAD.MOV.U32 R7, RZ, RZ, R5 ;  /* 0x000000ffff070224 */ /* 0x000fca00078e0005 */
[----:B------:R1:W-:Y:S02]  /*86d0*/  @P0 STG.E.U16 desc[UR36][R6.64+0xb2], R71 ;  /* 0x0000b24706000986 */ /* 0x0003e4000c101524 */
.L_x_219:
[----:B------:R-:W-:Y:S05]  /*86e0*/  BSYNC B0 ;  /* 0x0000000000007941 */ /* 0x000fea0003800000 */
.L_x_29:
[----:B------:R-:W-:Y:S01]  /*86f0*/  ULDC UR4, c[0x0][0xc] ;  /* 0x0000030000047ab9 */ /* 0x000fe20000000800 */
[----:B------:R-:W-:Y:S01]  /*8700*/  ULDC UR5, c[0x0][0x10] ;  /* 0x0000040000057ab9 */ /* 0x000fe20000000800 */
[----:B01----:R-:W0:Y:S01]  /*8710*/  LDC R5, c[0x0][0x14] ;  /* 0x00000500ff057b82 */ /* 0x003e220000000800 */
[----:B------:R-:W-:Y:S01]  /*8720*/  UIMAD.WIDE.U32 UR4, UR4, UR5, URZ ;  /* 0x00000005040472a5 */ /* 0x000fe2000f8e003f */
[----:B------:R-:W-:Y:S01]  /*8730*/  PRMT R0, RZ, 0x7610, R0 ;  /* 0x00007610ff007816 */ /* 0x000fe20000000000 */
[----:B------:R-:W-:Y:S02]  /*8740*/  IMAD.MOV.U32 R122, RZ, RZ, -0x1 ;  /* 0xffffffffff7a7424 */ /* 0x000fe400078e00ff */
[----:B------:R-:W-:Y:S02]  /*8750*/  IMAD.MOV.U32 R23, RZ, RZ, -0x1 ;  /* 0xffffffffff177424 */ /* 0x000fe400078e00ff */
[----:B0-----:R-:W-:-:S04]  /*8760*/  IMAD.WIDE.U32 R16, R5, UR4, R16 ;  /* 0x0000000405107c25 */ /* 0x001fc8000f8e0010 */
[----:B------:R-:W-:Y:S01]  /*8770*/  IMAD R5, R5, UR5, RZ ;  /* 0x0000000505057c24 */ /* 0x000fe2000f8e02ff */
[----:B------:R-:W-:Y:S02]  /*8780*/  ULDC.64 UR4, c[0x0][0x650] ;  /* 0x0001940000047ab9 */ /* 0x000fe40000000a00 */
[----:B------:R-:W-:Y:S01]  /*8790*/  ISETP.GE.U32.AND P0, PT, R16, UR4, PT ;  /* 0x0000000410007c0c */ /* 0x000fe2000bf06070 */
[----:B------:R-:W-:-:S05]  /*87a0*/  IMAD.IADD R17, R17, 0x1, R5 ;  /* 0x0000000111117824 */ /* 0x000fca00078e0205 */
[----:B------:R-:W-:-:S13]  /*87b0*/  ISETP.GE.U32.AND.EX P0, PT, R17, UR5, PT, P0 ;  /* 0x0000000511007c0c */ /* 0x000fda000bf06100 */
[----:B------:R-:W-:Y:S05]  /*87c0*/  @P0 BRA `(.L_x_220) ;  /* 0x0000000400640947 */ /* 0x000fea0003800000 */
[----:B------:R-:W0:Y:S01]  /*87d0*/  S2R R12, SR_CTAID.X ;  /* 0x00000000000c7919 */ /* 0x000e220000002500 */
[----:B------:R-:W1:Y:S01]  /*87e0*/  LDC.64 R10, c[0x0][0x628] ;  /* 0x00018a00ff0a7b82 */ /* 0x000e620000000a00 */
[----:B------:R-:W-:Y:S01]  /*87f0*/  ULDC UR4, c[0x0][0x150] ;  /* 0x0000540000047ab9 */ /* 0x000fe20000000800 */
[----:B------:R-:W-:Y:S01]  /*8800*/  IMAD.MOV.U32 R8, RZ, RZ, R16 ;  /* 0x000000ffff087224 */ /* 0x000fe200078e0010 */
[----:B------:R-:W0:Y:S01]  /*8810*/  S2R R24, SR_CTAID.Y ;  /* 0x0000000000187919 */ /* 0x000e220000002600 */
[----:B------:R-:W-:-:S04]  /*8820*/  IMAD.MOV.U32 R9, RZ, RZ, R17 ;  /* 0x000000ffff097224 */ /* 0x000fc800078e0011 */
[----:B------:R-:W2:Y:S08]  /*8830*/  LDC R21, c[0x0][0x144] ;  /* 0x00005100ff157b82 */ /* 0x000eb00000000800 */
[----:B------:R-:W2:Y:S08]  /*8840*/  LDC R0, c[0x0][0x630] ;  /* 0x00018c00ff007b82 */ /* 0x000eb00000000800 */
[----:B------:R-:W2:Y:S01]  /*8850*/  LDC.64 R14, c[0x0][0x620] ;  /* 0x00018800ff0e7b82 */ /* 0x000ea20000000a00 */
[----:B-1----:R-:W-:-:S04]  /*8860*/  ISETP.NE.U32.AND P0, PT, R10, RZ, PT ;  /* 0x000000ff0a00720c */ /* 0x002fc80003f05070 */
[----:B------:R-:W-:Y:S02]  /*8870*/  ISETP.NE.AND.EX P0, PT, R11, RZ, PT, P0 ;  /* 0x000000ff0b00720c */ /* 0x000fe40003f05300 */
[----:B0-----:R-:W-:-:S05]  /*8880*/  I2FP.F32.U32 R3, R12 ;  /* 0x0000000c00037245 */ /* 0x001fca0000201000 */
[----:B------:R-:W-:-:S04]  /*8890*/  FMUL R3, R3, UR4 ;  /* 0x0000000403037c20 */ /* 0x000fc80008400000 */
[----:B------:R0:W1:Y:S02]  /*88a0*/  F2I.U32.TRUNC.NTZ R20, R3 ;  /* 0x0000000300147305 */ /* 0x000064000020f000 */
[----:B------:R-:W-:Y:S05]  /*88b0*/  @!P0 BRA `(.L_x_221) ;  /* 0x0000000000288947 */ /* 0x000fea0003800000 */
[----:B0-----:R-:W0:Y:S02]  /*88c0*/  LDC R3, c[0x0][0x634] ;  /* 0x00018d00ff037b82 */ /* 0x001e240000000800 */
[----:B0-----:R-:W-:-:S05]  /*88d0*/  IADD3 R3, P0, R16, R3, RZ ;  /* 0x0000000310037210 */ /* 0x001fca0007f1e0ff */
[----:B------:R-:W-:-:S04]  /*88e0*/  IMAD.X R13, RZ, RZ, R17, P0 ;  /* 0x000000ffff0d7224 */ /* 0x000fc800000e0611 */
[----:B------:R-:W-:-:S04]  /*88f0*/  IMAD.WIDE.U32 R4, R13, R10, RZ ;  /* 0x0000000a0d047225 */ /* 0x000fc800078e00ff */
[----:B------:R-:W-:-:S04]  /*8900*/  IMAD.WIDE.U32 R6, P0, R3, R11, R4 ;  /* 0x0000000b03067225 */ /* 0x000fc80007800004 */
[----:B------:R-:W-:Y:S01]  /*8910*/  IMAD.WIDE.U32 R4, R3, R10, RZ ;  /* 0x0000000a03047225 */ /* 0x000fe200078e00ff */
[----:B------:R-:W-:-:S03]  /*8920*/  MOV R8, R7 ;  /* 0x0000000700087202 */ /* 0x000fc60000000f00 */
[----:B------:R-:W-:Y:S01]  /*8930*/  IMAD.X R9, RZ, RZ, RZ, P0 ;  /* 0x000000ffff097224 */ /* 0x000fe200000e06ff */
[----:B------:R-:W-:-:S05]  /*8940*/  IADD3 RZ, P0, R5, R6, RZ ;  /* 0x0000000605ff7210 */ /* 0x000fca0007f1e0ff */
[----:B------:R-:W-:-:S08]  /*8950*/  IMAD.WIDE.U32.X R8, R13, R11, R8, P0 ;  /* 0x0000000b0d087225 */ /* 0x000fd000000e0408 */
.L_x_221:
[----:B------:R-:W3:Y:S01]  /*8960*/  LDC.64 R30, c[0x0][0x640] ;  /* 0x00019000ff1e7b82 */ /* 0x000ee20000000a00 */
[-CC-:B--2---:R-:W-:Y:S01]  /*8970*/  SHF.R.U64 R23, R8, R0.reuse, R9.reuse ;  /* 0x0000000008177219 */ /* 0x184fe20000001209 */
[----:B-1----:R-:W-:Y:S01]  /*8980*/  IMAD.MOV R20, RZ, RZ, -R20 ;  /* 0x000000ffff147224 */ /* 0x002fe200078e0a14 */
[----:B------:R-:W-:Y:S01]  /*8990*/  SHF.R.U32.HI R0, RZ, R0, R9 ;  /* 0x00000000ff007219 */ /* 0x000fe20000011609 */
[----:B------:R-:W-:Y:S01]  /*89a0*/  ULDC UR4, c[0x0][0x154] ;  /* 0x0000550000047ab9 */ /* 0x000fe20000000800 */
[----:B0-----:R-:W-:Y:S01]  /*89b0*/  IADD3 R3, P0, RZ, -R23, RZ ;  /* 0x80000017ff037210 */ /* 0x001fe20007f1e0ff */
[----:B------:R-:W-:Y:S02]  /*89c0*/  IMAD R26, R21, R20, R12 ;  /* 0x00000014151a7224 */ /* 0x000fe400078e020c */
[----:B------:R-:W0:Y:S01]  /*89d0*/  LDC R6, c[0x0][0x618] ;  /* 0x00018600ff067b82 */ /* 0x000e220000000800 */
[----:B------:R-:W-:Y:S02]  /*89e0*/  IMAD.MOV.U32 R7, RZ, RZ, 0x1 ;  /* 0x00000001ff077424 */ /* 0x000fe400078e00ff */
[----:B------:R-:W-:-:S04]  /*89f0*/  IMAD.X R5, RZ, RZ, ~R0, P0 ;  /* 0x000000ffff057224 */ /* 0x000fc800000e0e00 */
[-C--:B------:R-:W-:Y:S01]  /*8a00*/  IMAD R0, R5, R14.reuse, RZ ;  /* 0x0000000e05007224 */ /* 0x080fe200078e02ff */
[----:B------:R-:W1:Y:S01]  /*8a10*/  LDC R8, c[0x0][0x608] ;  /* 0x00018200ff087b82 */ /* 0x000e620000000800 */
[----:B------:R-:W-:-:S04]  /*8a20*/  IMAD.WIDE.U32 R4, R3, R14, R16 ;  /* 0x0000000e03047225 */ /* 0x000fc800078e0010 */
[----:B------:R-:W-:Y:S01]  /*8a30*/  IMAD R3, R3, R15, R0 ;  /* 0x0000000f03037224 */ /* 0x000fe200078e0200 */
[----:B------:R-:W-:Y:S02]  /*8a40*/  I2FP.F32.U32 R0, R24 ;  /* 0x0000001800007245 */ /* 0x000fe40000201000 */
[----:B------:R-:W2:Y:S01]  /*8a50*/  LDC R28, c[0x0][0x658] ;  /* 0x00019600ff1c7b82 */ /* 0x000ea20000000800 */
[----:B------:R-:W-:Y:S01]  /*8a60*/  IMAD.IADD R3, R5, 0x1, R3 ;  /* 0x0000000105037824 */ /* 0x000fe200078e0203 */
[----:B---3--:R-:W-:Y:S01]  /*8a70*/  ISETP.NE.U32.AND P0, PT, R30, RZ, PT ;  /* 0x000000ff1e00720c */ /* 0x008fe20003f05070 */
[----:B------:R-:W-:Y:S01]  /*8a80*/  FMUL R0, R0, UR4 ;  /* 0x0000000400007c20 */ /* 0x000fe20008400000 */
[----:B------:R-:W-:Y:S02]  /*8a90*/  IMAD.MOV.U32 R5, RZ, RZ, -0x1 ;  /* 0xffffffffff057424 */ /* 0x000fe400078e00ff */
[----:B------:R-:W-:Y:S01]  /*8aa0*/  ISETP.NE.AND.EX P0, PT, R31, RZ, PT, P0 ;  /* 0x000000ff1f00720c */ /* 0x000fe20003f05300 */
[----:B------:R3:W2:Y:S01]  /*8ab0*/  F2I.U32.TRUNC.NTZ R14, R0 ;  /* 0x00000000000e7305 */ /* 0x0006a2000020f000 */
[----:B------:R-:W3:Y:S01]  /*8ac0*/  LDC R15, c[0x0][0x148] ;  /* 0x00005200ff0f7b82 */ /* 0x000ee20000000800 */
[----:B0-----:R-:W-:-:S02]  /*8ad0*/  SHF.R.U64 R12, R4, R6, R3 ;  /* 0x00000006040c7219 */ /* 0x001fc40000001203 */
[----:B------:R-:W-:-:S05]  /*8ae0*/  SHF.R.U32.HI R3, RZ, R6, R3 ;  /* 0x00000006ff037219 */ /* 0x000fca0000011603 */
[----:B------:R-:W0:Y:S01]  /*8af0*/  LDC R20, c[0x0][0x600] ;  /* 0x00018000ff147b82 */ /* 0x000e220000000800 */
[-CC-:B-1----:R-:W-:Y:S02]  /*8b00*/  SHF.R.U64 R10, R12, R8.reuse, R3.reuse ;  /* 0x000000080c0a7219 */ /* 0x182fe40000001203 */
[----:B------:R-:W-:-:S05]  /*8b10*/  SHF.R.U32.HI R3, RZ, R8, R3 ;  /* 0x00000008ff037219 */ /* 0x000fca0000011603 */
[----:B------:R-:W1:Y:S01]  /*8b20*/  LDC R25, c[0x0][0x648] ;  /* 0x00019200ff197b82 */ /* 0x000e620000000800 */
[-C--:B--2---:R-:W-:Y:S02]  /*8b30*/  SHF.L.U32 R4, R5, R28.reuse, RZ ;  /* 0x0000001c05047219 */ /* 0x084fe400000006ff */
[-CC-:B------:R-:W-:Y:S02]  /*8b40*/  SHF.R.U64 R13, R10, R28.reuse, R3.reuse ;  /* 0x0000001c0a0d7219 */ /* 0x180fe40000001203 */
[----:B------:R-:W-:Y:S02]  /*8b50*/  SHF.R.U32.HI R5, RZ, R28, R3 ;  /* 0x0000001cff057219 */ /* 0x000fe40000011603 */
[----:B------:R-:W-:Y:S01]  /*8b60*/  LOP3.LUT R21, RZ, R4, RZ, 0x33, !PT ;  /* 0x00000004ff157212 */ /* 0x000fe200078e33ff */
[----:B------:R-:W2:Y:S01]  /*8b70*/  LDC R27, c[0x0][0x638] ;  /* 0x00018e00ff1b7b82 */ /* 0x000ea20000000800 */
[----:B------:R-:W-:Y:S01]  /*8b80*/  SHF.L.U32 R28, R7, R28, RZ ;  /* 0x0000001c071c7219 */ /* 0x000fe200000006ff */
[----:B------:R-:W-:-:S06]  /*8b90*/  IMAD.MOV.U32 R4, RZ, RZ, R13 ;  /* 0x000000ffff047224 */ /* 0x000fcc00078e000d */
[----:B------:R-:W0:Y:S01]  /*8ba0*/  LDC R29, c[0x0][0x610] ;  /* 0x00018400ff1d7b82 */ /* 0x000e220000000800 */
[----:B------:R-:W-:Y:S05]  /*8bb0*/  @!P0 BRA `(.L_x_222) ;  /* 0x0000000000288947 */ /* 0x000fea0003800000 */
[----:B---3--:R-:W3:Y:S02]  /*8bc0*/  LDC R0, c[0x0][0x64c] ;  /* 0x00019300ff007b82 */ /* 0x008ee40000000800 */
        /* <DEDUP_REMOVED lines=9> */
.L_x_222:
[----:B------:R-:W-:Y:S01]  /*8c60*/  ISETP.NE.AND P0, PT, R2, 0x1, PT ;  /* 0x000000010200780c */ /* 0x000fe20003f05270 */
[----:B------:R-:W-:Y:S01]  /*8c70*/  IMAD.MOV.U32 R6, RZ, RZ, 0x1 ;  /* 0x00000001ff067424 */ /* 0x000fe200078e00ff */
[----:B-1-3--:R-:W-:Y:S01]  /*8c80*/  SHF.R.U64 R0, R4, R25, R5 ;  /* 0x0000001904007219 */ /* 0x00afe20000001205 */
[----:B0-----:R-:W-:Y:S01]  /*8c90*/  VIADD R5, R20, 0xffffffff ;  /* 0xffffffff14057836 */ /* 0x001fe20000000000 */
[----:B------:R-:W-:Y:S02]  /*8ca0*/  LOP3.LUT R3, R10, R21, RZ, 0xc0, !PT ;  /* 0x000000150a037212 */ /* 0x000fe400078ec0ff */
[----:B------:R-:W-:Y:S01]  /*8cb0*/  IADD3 R14, -R14, RZ, RZ ;  /* 0x000000ff0e0e7210 */ /* 0x000fe20007ffe1ff */
[----:B------:R-:W-:Y:S01]  /*8cc0*/  IMAD.MOV R4, RZ, RZ, -R0 ;  /* 0x000000ffff047224 */ /* 0x000fe200078e0a00 */
[----:B------:R-:W-:Y:S01]  /*8cd0*/  LOP3.LUT R5, R12, R5, RZ, 0xc0, !PT ;  /* 0x000000050c057212 */ /* 0x000fe200078ec0ff */
[----:B------:R-:W-:Y:S02]  /*8ce0*/  IMAD R3, R28, R0, R3 ;  /* 0x000000001c037224 */ /* 0x000fe400078e0203 */
[----:B--2---:R-:W-:-:S02]  /*8cf0*/  IMAD R0, R4, R27, R13 ;  /* 0x0000001b04007224 */ /* 0x004fc400078e020d */
[----:B------:R-:W-:Y:S02]  /*8d00*/  @P0 IMAD R26, R15, R14, R24 ;  /* 0x0000000e0f1a0224 */ /* 0x000fe400078e0218 */
[----:B------:R-:W-:Y:S01]  /*8d10*/  IMAD R4, R0, R20, R5 ;  /* 0x0000001400047224 */ /* 0x000fe200078e0205 */
[----:B------:R-:W-:Y:S01]  /*8d20*/  PRMT R0, R6, 0x7610, R0 ;  /* 0x0000761006007816 */ /* 0x000fe20000000000 */
[----:B------:R-:W-:-:S05]  /*8d30*/  IMAD R3, R3, R29, R26 ;  /* 0x0000001d03037224 */ /* 0x000fca00078e021a */
[----:B------:R-:W-:Y:S02]  /*8d40*/  SEL R122, R4, R3, !P0 ;  /* 0x00000003047a7207 */ /* 0x000fe40004000000 */
[----:B------:R-:W-:-:S07]  /*8d50*/  SEL R3, R3, R4, !P0 ;  /* 0x0000000403037207 */ /* 0x000fce0004000000 */
.L_x_220:
[----:B------:R-:W-:Y:S01]  /*8d60*/  LOP3.LUT P0, RZ, R0, 0xff, RZ, 0xc0, !PT ;  /* 0x000000ff00ff7812 */ /* 0x000fe2000780c0ff */
[----:B------:R-:W-:-:S12]  /*8d70*/  IMAD.MOV.U32 R124, RZ, RZ, R3 ;  /* 0x000000ffff7c7224 */ /* 0x000fd800078e0003 */
[----:B------:R-:W-:Y:S05]  /*8d80*/  @P0 BRA `(.L_x_223) ;  /* 0xffffff8000b40947 */ /* 0x000fea000383ffff */
[----:B------:R-:W-:Y:S05]  /*8d90*/  EXIT ;  /* 0x000000000000794d */ /* 0x000fea0003800000 */
.L_x_4:
[----:B0-----:R-:W-:Y:S01]  /*8da0*/  ULDC.64 UR4, c[0x0][0x650] ;  /* 0x0001940000047ab9 */ /* 0x001fe20000000a00 */
[----:B------:R-:W-:Y:S01]  /*8db0*/  PRMT R6, RZ, 0x7610, R6 ;  /* 0x00007610ff067816 */ /* 0x000fe20000000006 */
[----:B------:R-:W-:Y:S01]  /*8dc0*/  IMAD.MOV.U32 R7, RZ, RZ, -0x1 ;  /* 0xffffffffff077424 */ /* 0x000fe200078e00ff */
[----:B------:R-:W-:Y:S01]  /*8dd0*/  ISETP.GE.U32.AND P0, PT, R16, UR4, PT ;  /* 0x0000000410007c0c */ /* 0x000fe2000bf06070 */
[----:B------:R-:W-:Y:S02]  /*8de0*/  IMAD.MOV.U32 R9, RZ, RZ, -0x1 ;  /* 0xffffffffff097424 */ /* 0x000fe400078e00ff */
[----:B------:R-:W-:Y:S01]  /*8df0*/  IMAD.MOV.U32 R8, RZ, RZ, -0x1 ;  /* 0xffffffffff087424 */ /* 0x000fe200078e00ff */
        /* <DEDUP_REMOVED lines=11> */
[----:B0-----:R-:W-:-:S04]  /*8eb0*/  IADD3 R11, P0, R16, R7, RZ ;  /* 0x00000007100b7210 */ /* 0x001fc80007f1e0ff */
[----:B------:R-:W-:-:S05]  /*8ec0*/  IADD3.X R15, RZ, R17, RZ, P0, !PT ;  /* 0x00000011ff0f7210 */ /* 0x000fca00007fe4ff */
[----:B------:R-:W-:-:S04]  /*8ed0*/  IMAD.WIDE.U32 R6, R15, R12, RZ ;  /* 0x0000000c0f067225 */ /* 0x000fc800078e00ff */
[----:B------:R-:W-:-:S04]  /*8ee0*/  IMAD.WIDE.U32 R8, P0, R11, R13, R6 ;  /* 0x0000000d0b087225 */ /* 0x000fc80007800006 */
[----:B------:R-:W-:-:S04]  /*8ef0*/  IMAD.WIDE.U32 R6, R11, R12, RZ ;  /* 0x0000000c0b067225 */ /* 0x000fc800078e00ff */
[----:B------:R-:W-:Y:S01]  /*8f00*/  IMAD.X R11, RZ, RZ, RZ, P0 ;  /* 0x000000ffff0b7224 */ /* 0x000fe200000e06ff */
[----:B------:R-:W-:Y:S01]  /*8f10*/  IADD3 RZ, P0, R7, R8, RZ ;  /* 0x0000000807ff7210 */ /* 0x000fe20007f1e0ff */
[----:B------:R-:W-:-:S04]  /*8f20*/  IMAD.MOV.U32 R10, RZ, RZ, R9 ;  /* 0x000000ffff0a7224 */ /* 0x000fc800078e0009 */
[----:B------:R-:W-:-:S08]  /*8f30*/  IMAD.WIDE.U32.X R10, R15, R13, R10, P0 ;  /* 0x0000000d0f0a7225 */ /* 0x000fd000000e040a */
.L_x_225:
[--C-:B------:R-:W-:Y:S01]  /*8f40*/  SHF.R.U64 R12, R10, R14, R11.reuse ;  /* 0x0000000e0a0c7219 */ /* 0x100fe2000000120b */
[----:B------:R-:W0:Y:S01]  /*8f50*/  LDC R22, c[0x0][0x618] ;  /* 0x00018600ff167b82 */ /* 0x000e220000000800 */
[----:B------:R-:W-:Y:S01]  /*8f60*/  I2FP.F32.U32 R6, R4 ;  /* 0x0000000400067245 */ /* 0x000fe20000201000 */
[----:B------:R-:W-:Y:S01]  /*8f70*/  ULDC UR4, c[0x0][0x150] ;  /* 0x0000540000047ab9 */ /* 0x000fe20000000800 */
[----:B------:R-:W-:Y:S02]  /*8f80*/  SHF.R.U32.HI R5, RZ, R14, R11 ;  /* 0x0000000eff057219 */ /* 0x000fe4000001160b */
[----:B------:R-:W-:Y:S01]  /*8f90*/  IADD3 R9, P0, RZ, -R12, RZ ;  /* 0x8000000cff097210 */ /* 0x000fe20007f1e0ff */
[----:B------:R-:W-:Y:S01]  /*8fa0*/  FMUL R11, R6, UR4 ;  /* 0x00000004060b7c20 */ /* 0x000fe20008400000 */
[----:B------:R-:W-:Y:S01]  /*8fb0*/  ULDC UR4, c[0x0][0x154] ;  /* 0x0000550000047ab9 */ /* 0x000fe20000000800 */
[----:B------:R-:W1:Y:S02]  /*8fc0*/  LDC.64 R24, c[0x0][0x640] ;  /* 0x00019000ff187b82 */ /* 0x000e640000000a00 */
[----:B------:R-:W-:-:S02]  /*8fd0*/  IMAD.X R5, RZ, RZ, ~R5, P0 ;  /* 0x000000ffff057224 */ /* 0x000fc400000e0e05 */
[----:B------:R-:W2:Y:S01]  /*8fe0*/  F2I.U32.TRUNC.NTZ R11, R11 ;  /* 0x0000000b000b7305 */ /* 0x000ea2000020f000 */
[----:B------:R-:W-:-:S03]  /*8ff0*/  IMAD.WIDE.U32 R6, R9, R20, R16 ;  /* 0x0000001409067225 */ /* 0x000fc600078e0010 */
[----:B------:R-:W3:Y:S01]  /*9000*/  LDC R13, c[0x0][0x144] ;  /* 0x00005100ff0d7b82 */ /* 0x000ee20000000800 */
[----:B------:R-:W-:-:S04]  /*9010*/  IMAD R8, R5, R20, RZ ;  /* 0x0000001405087224 */ /* 0x000fc800078e02ff */
[----:B------:R-:W-:Y:S02]  /*9020*/  IMAD R5, R9, R21, R8 ;  /* 0x0000001509057224 */ /* 0x000fe400078e0208 */
[----:B------:R-:W-:Y:S01]  /*9030*/  IMAD.MOV.U32 R8, RZ, RZ, -0x1 ;  /* 0xffffffffff087424 */ /* 0x000fe200078e00ff */
[----:B------:R-:W4:Y:S01]  /*9040*/  LDC R14, c[0x0][0x608] ;  /* 0x00018200ff0e7b82 */ /* 0x000f220000000800 */
[----:B------:R-:W-:Y:S01]  /*9050*/  IMAD.IADD R5, R7, 0x1, R5 ;  /* 0x0000000107057824 */ /* 0x000fe200078e0205 */
[----:B------:R-:W-:-:S04]  /*9060*/  I2FP.F32.U32 R7, R3 ;  /* 0x0000000300077245 */ /* 0x000fc80000201000 */
[-C--:B0-----:R-:W-:Y:S01]  /*9070*/  SHF.R.U64 R10, R6, R22.reuse, R5 ;  /* 0x00000016060a7219 */ /* 0x081fe20000001205 */
[----:B--2---:R-:W-:Y:S01]  /*9080*/  IMAD.MOV R6, RZ, RZ, -R11 ;  /* 0x000000ffff067224 */ /* 0x004fe200078e0a0b */
[----:B------:R-:W0:Y:S01]  /*9090*/  LDC R9, c[0x0][0x658] ;  /* 0x00019600ff097b82 */ /* 0x000e220000000800 */
[----:B-1----:R-:W-:Y:S01]  /*90a0*/  ISETP.NE.U32.AND P0, PT, R24, RZ, PT ;  /* 0x000000ff1800720c */ /* 0x002fe20003f05070 */
[----:B------:R-:W-:Y:S01]  /*90b0*/  FMUL R7, R7, UR4 ;  /* 0x0000000407077c20 */ /* 0x000fe20008400000 */
[----:B------:R-:W-:Y:S02]  /*90c0*/  SHF.R.U32.HI R5, RZ, R22, R5 ;  /* 0x00000016ff057219 */ /* 0x000fe40000011605 */
[----:B------:R-:W-:-:S03]  /*90d0*/  ISETP.NE.AND.EX P0, PT, R25, RZ, PT, P0 ;  /* 0x000000ff1900720c */ /* 0x000fc60003f05300 */
[----:B------:R-:W1:Y:S01]  /*90e0*/  LDC R20, c[0x0][0x148] ;  /* 0x00005200ff147b82 */ /* 0x000e620000000800 */
[----:B---3--:R-:W-:Y:S02]  /*90f0*/  IMAD R23, R13, R6, R4 ;  /* 0x000000060d177224 */ /* 0x008fe400078e0204 */
[----:B------:R-:W-:-:S05]  /*9100*/  IMAD.MOV.U32 R6, RZ, RZ, 0x1 ;  /* 0x00000001ff067424 */ /* 0x000fca00078e00ff */
[----:B------:R-:W2:Y:S01]  /*9110*/  LDC R21, c[0x0][0x600] ;  /* 0x00018000ff157b82 */ /* 0x000ea20000000800 */
[-CC-:B----4-:R-:W-:Y:S02]  /*9120*/  SHF.R.U64 R13, R10, R14.reuse, R5.reuse ;  /* 0x0000000e0a0d7219 */ /* 0x190fe40000001205 */
[----:B------:R-:W-:Y:S02]  /*9130*/  SHF.R.U32.HI R4, RZ, R14, R5 ;  /* 0x0000000eff047219 */ /* 0x000fe40000011605 */
[----:B------:R3:W4:Y:S03]  /*9140*/  F2I.U32.TRUNC.NTZ R14, R7 ;  /* 0x00000007000e7305 */ /* 0x000726000020f000 */
[----:B------:R-:W1:Y:S01]  /*9150*/  LDC R26, c[0x0][0x648] ;  /* 0x00019200ff1a7b82 */ /* 0x000e620000000800 */
[-C--:B0-----:R-:W-:Y:S02]  /*9160*/  SHF.R.U64 R15, R13, R9.reuse, R4 ;  /* 0x000000090d0f7219 */ /* 0x081fe40000001204 */
[----:B------:R-:W-:-:S02]  /*9170*/  SHF.L.U32 R8, R8, R9, RZ ;  /* 0x0000000908087219 */ /* 0x000fc400000006ff */
[-C--:B------:R-:W-:Y:S01]  /*9180*/  SHF.R.U32.HI R5, RZ, R9.reuse, R4 ;  /* 0x00000009ff057219 */ /* 0x080fe20000011604 */
[----:B------:R-:W-:Y:S01]  /*9190*/  IMAD.MOV.U32 R4, RZ, RZ, R15 ;  /* 0x000000ffff047224 */ /* 0x000fe200078e000f */
[----:B------:R-:W-:Y:S01]  /*91a0*/  SHF.L.U32 R22, R6, R9, RZ ;  /* 0x0000000906167219 */ /* 0x000fe200000006ff */
[----:B------:R-:W0:Y:S01]  /*91b0*/  LDC R27, c[0x0][0x638] ;  /* 0x00018e00ff1b7b82 */ /* 0x000e220000000800 */
[----:B------:R-:W-:-:S07]  /*91c0*/  LOP3.LUT R28, RZ, R8, RZ, 0x33, !PT ;  /* 0x00000008ff1c7212 */ /* 0x000fce00078e33ff */
[----:B------:R-:W0:Y:S01]  /*91d0*/  LDC R29, c[0x0][0x610] ;  /* 0x00018400ff1d7b82 */ /* 0x000e220000000800 */
[----:B---34-:R-:W-:Y:S05]  /*91e0*/  @!P0 BRA `(.L_x_226) ;  /* 0x0000000000288947 */ /* 0x018fea0003800000 */
[----:B------:R-:W3:Y:S02]  /*91f0*/  LDC R4, c[0x0][0x64c] ;  /* 0x00019300ff047b82 */ /* 0x000ee40000000800 */
[----:B---3--:R-:W-:-:S05]  /*9200*/  IADD3 R9, P0, R15, R4, RZ ;  /* 0x000000040f097210 */ /* 0x008fca0007f1e0ff */
[----:B------:R-:W-:-:S04]  /*9210*/  IMAD.X R11, RZ, RZ, R5, P0 ;  /* 0x000000ffff0b7224 */ /* 0x000fc800000e0605 */
[----:B------:R-:W-:-:S04]  /*9220*/  IMAD.WIDE.U32 R4, R11, R24, RZ ;  /* 0x000000180b047225 */ /* 0x000fc800078e00ff */
[----:B------:R-:W-:-:S04]  /*9230*/  IMAD.WIDE.U32 R6, P0, R9, R25, R4 ;  /* 0x0000001909067225 */ /* 0x000fc80007800004 */
[----:B------:R-:W-:Y:S01]  /*9240*/  IMAD.WIDE.U32 R4, R9, R24, RZ ;  /* 0x0000001809047225 */ /* 0x000fe200078e00ff */
[----:B------:R-:W-:-:S03]  /*9250*/  IADD3.X R9, RZ, RZ, RZ, P0, !PT ;  /* 0x000000ffff097210 */ /* 0x000fc600007fe4ff */
[----:B------:R-:W-:Y:S01]  /*9260*/  IMAD.MOV.U32 R8, RZ, RZ, R7 ;  /* 0x000000ffff087224 */ /* 0x000fe200078e0007 */
[----:B------:R-:W-:-:S05]  /*9270*/  IADD3 RZ, P0, R5, R6, RZ ;  /* 0x0000000605ff7210 */ /* 0x000fca0007f1e0ff */
[----:B------:R-:W-:-:S08]  /*9280*/  IMAD.WIDE.U32.X R4, R11, R25, R8, P0 ;  /* 0x000000190b047225 */ /* 0x000fd000000e0408 */
.L_x_226:
[----:B------:R-:W-:Y:S01]  /*9290*/  ISETP.NE.AND P0, PT, R2, 0x1, PT ;  /* 0x000000010200780c */ /* 0x000fe20003f05270 */
[----:B--2---:R-:W-:Y:S01]  /*92a0*/  VIADD R7, R21, 0xffffffff ;  /* 0xffffffff15077836 */ /* 0x004fe20000000000 */
[----:B-1----:R-:W-:Y:S01]  /*92b0*/  SHF.R.U64 R5, R4, R26, R5 ;  /* 0x0000001a04057219 */ /* 0x002fe20000001205 */
[----:B------:R-:W-:Y:S01]  /*92c0*/  IMAD.MOV R14, RZ, RZ, -R14 ;  /* 0x000000ffff0e7224 */ /* 0x000fe200078e0a0e */
[----:B------:R-:W-:Y:S01]  /*92d0*/  LOP3.LUT R4, R13, R28, RZ, 0xc0, !PT ;  /* 0x0000001c0d047212 */ /* 0x000fe200078ec0ff */
[----:B------:R-:W-:Y:S01]  /*92e0*/  IMAD.MOV.U32 R8, RZ, RZ, R12 ;  /* 0x000000ffff087224 */ /* 0x000fe200078e000c */
[----:B------:R-:W-:Y:S01]  /*92f0*/  LOP3.LUT R10, R10, R7, RZ, 0xc0, !PT ;  /* 0x000000070a0a7212 */ /* 0x000fe200078ec0ff */
[----:B------:R-:W-:Y:S02]  /*9300*/  IMAD.MOV R6, RZ, RZ, -R5 ;  /* 0x000000ffff067224 */ /* 0x000fe400078e0a05 */
[----:B------:R-:W-:-:S04]  /*9310*/  IMAD R4, R22, R5, R4 ;  /* 0x0000000516047224 */ /* 0x000fc800078e0204 */
[----:B------:R-:W-:Y:S02]  /*9320*/  @P0 IMAD R23, R20, R14, R3 ;  /* 0x0000000e14170224 */ /* 0x000fe400078e0203 */
[----:B0-----:R-:W-:Y:S02]  /*9330*/  IMAD R3, R6, R27, R15 ;  /* 0x0000001b06037224 */ /* 0x001fe400078e020f */
[----:B------:R-:W-:Y:S02]  /*9340*/  IMAD R7, R4, R29, R23 ;  /* 0x0000001d04077224 */ /* 0x000fe400078e0217 */
[----:B------:R-:W-:Y:S02]  /*9350*/  IMAD R4, R3, R21, R10 ;  /* 0x0000001503047224 */ /* 0x000fe400078e020a */
[----:B------:R-:W-:-:S03]  /*9360*/  IMAD.MOV.U32 R6, RZ, RZ, 0x1 ;  /* 0x00000001ff067424 */ /* 0x000fc600078e00ff */
[----:B------:R-:W-:Y:S02]  /*9370*/  SEL R9, R4, R7, !P0 ;  /* 0x0000000704097207 */ /* 0x000fe40004000000 */
[----:B------:R-:W-:-:S07]  /*9380*/  SEL R7, R7, R4, !P0 ;  /* 0x0000000407077207 */ /* 0x000fce0004000000 */
.L_x_224:
[----:B------:R-:W-:-:S08]  /*9390*/  NOP ;  /* 0x0000000000007918 */ /* 0x000fd00000000000 */
[----:B------:R-:W0:-:S00]  /*93a0*/  USETMAXREG.DEALLOC.CTAPOOL 0x28 ;  /* 0x00000028000079c8 */ /* 0x000e0000080e0500 */
[----:B0-----:R-:W-:-:S13]  /*93b0*/  ISETP.NE.AND P0, PT, R0, RZ, PT ;  /* 0x000000ff0000720c */ /* 0x001fda0003f05270 */
[----:B------:R-:W-:Y:S05]  /*93c0*/  @P0 EXIT ;  /* 0x000000000000094d */ /* 0x000fea0003800000 */
[----:B------:R-:W-:Y:S01]  /*93d0*/  LOP3.LUT P0, RZ, R6, 0xff, RZ, 0xc0, !PT ;  /* 0x000000ff06ff7812 */ /* 0x000fe2000780c0ff */
[----:B------:R-:W-:Y:S02]  /*93e0*/  IMAD.MOV.U32 R0, RZ, RZ, 0x1 ;  /* 0x00000001ff007424 */ /* 0x000fe400078e00ff */
[----:B------:R-:W-:-:S10]  /*93f0*/  IMAD.MOV.U32 R12, RZ, RZ, RZ ;  /* 0x000000ffff0c7224 */ /* 0x000fd400078e00ff */
[----:B------:R-:W-:Y:S05]  /*9400*/  @!P0 BRA `(.L_x_227) ;  /* 0x0000000c00308947 */ /* 0x000fea0003800000 */
[----:B------:R-:W0:Y:S01]  /*9410*/  LDC R0, c[0x0][0x28c] ;  /* 0x0000a300ff007b82 */ /* 0x000e220000000800 */
[----:B------:R-:W-:Y:S01]  /*9420*/  ULDC UR5, c[0x0][0x600] ;  /* 0x0001800000057ab9 */ /* 0x000fe20000000800 */
[----:B------:R-:W-:Y:S01]  /*9430*/  ULDC UR4, c[0x0][0xc] ;  /* 0x0000030000047ab9 */ /* 0x000fe20000000800 */
[----:B------:R-:W-:Y:S01]  /*9440*/  UIADD3 UR16, UR5, -0x1, URZ ;  /* 0xffffffff05107890 */ /* 0x000fe2000fffe03f */
[C---:B------:R-:W-:Y:S01]  /*9450*/  LOP3.LUT P2, RZ, R18.reuse, 0x7f, RZ, 0xc0, !PT ;  /* 0x0000007f12ff7812 */ /* 0x040fe2000784c0ff */
[----:B------:R-:W-:Y:S01]  /*9460*/  ULDC UR6, c[0x0][0x658] ;  /* 0x0001960000067ab9 */ /* 0x000fe20000000800 */
[----:B------:R-:W-:Y:S01]  /*9470*/  ULDC UR5, c[0x0][0x10] ;  /* 0x0000040000057ab9 */ /* 0x000fe20000000800 */
[----:B------:R-:W-:Y:S01]  /*9480*/  UMOV UR7, 0xffffffff ;  /* 0xffffffff00077882 */ /* 0x000fe20000000000 */
[----:B------:R-:W-:Y:S01]  /*9490*/  UMOV UR8, 0x1 ;  /* 0x0000000100087882 */ /* 0x000fe20000000000 */
[----:B------:R-:W-:Y:S01]  /*94a0*/  UIMAD.WIDE.U32 UR4, UR4, UR5, URZ ;  /* 0x00000005040472a5 */ /* 0x000fe2000f8e003f */
[----:B------:R-:W-:Y:S01]  /*94b0*/  LOP3.LUT P0, RZ, R18, 0x1f, RZ, 0xc0, !PT ;  /* 0x0000001f12ff7812 */ /* 0x000fe2000780c0ff */
[----:B------:R-:W-:Y:S01]  /*94c0*/  USHF.L.U32 UR7, UR7, UR6, URZ ;  /* 0x0000000607077299 */ /* 0x000fe2000800063f */
[----:B------:R-:W-:Y:S01]  /*94d0*/  BSSY B0, `(.L_x_227) ;  /* 0x00000bf000007945 */ /* 0x000fe20003800000 */
[----:B------:R-:W-:Y:S01]  /*94e0*/  USHF.L.U32 UR18, UR8, UR6, URZ ;  /* 0x0000000608127299 */ /* 0x000fe2000800063f */
[----:B------:R-:W-:Y:S01]  /*94f0*/  MOV R13, 0x1 ;  /* 0x00000001000d7802 */ /* 0x000fe20000000f00 */
[----:B------:R-:W-:Y:S01]  /*9500*/  IMAD.MOV.U32 R12, RZ, RZ, RZ ;  /* 0x000000ffff0c7224 */ /* 0x000fe200078e00ff */
[----:B------:R-:W-:Y:S01]  /*9510*/  ULDC UR6, c[0x0][0x14] ;  /* 0x0000050000067ab9 */ /* 0x000fe20000000800 */
[----:B------:R-:W-:Y:S01]  /*9520*/  LOP3.LUT R11, R19, 0x2, RZ, 0xfc, !PT ;  /* 0x00000002130b7812 */ /* 0x000fe200078efcff */
[----:B------:R-:W-:Y:S01]  /*9530*/  UIMAD.WIDE.U32 UR20, UR4, UR6, URZ ;  /* 0x00000006041472a5 */ /* 0x000fe2000f8e003f */
[----:B------:R-:W-:Y:S01]  /*9540*/  PLOP3.LUT P0, PT, P0, P2, PT, 0x8a, 0x0 ;  /* 0x000000000000781c */ /* 0x000fe20000705172 */
[----:B------:R-:W-:-:S02]  /*9550*/  UIMAD UR13, UR5, UR6, URZ ;  /* 0x00000006050d72a4 */ /* 0x000fc4000f8e023f */
[----:B------:R-:W-:Y:S01]  /*9560*/  ULOP3.LUT UR17, URZ, UR7, URZ, 0x33, !UPT ;  /* 0x000000073f117292 */ /* 0x000fe2000f8e333f */
[----:B0-----:R-:W-:Y:S01]  /*9570*/  VIADD R0, R0, 0x1f ;  /* 0x0000001f00007836 */ /* 0x001fe20000000000 */
[----:B------:R-:W-:Y:S01]  /*9580*/  UIADD3 UR13, UR21, UR13, URZ ;  /* 0x0000000d150d7290 */ /* 0x000fe2000fffe03f */
[----:B------:R-:W-:-:S03]  /*9590*/  ULDC.64 UR22, c[0x0][0x198] ;  /* 0x0000660000167ab9 */ /* 0x000fc60000000a00 */
[----:B------:R-:W-:-:S04]  /*95a0*/  SHF.R.S32.HI R3, RZ, 0x1f, R0 ;  /* 0x0000001fff037819 */ /* 0x000fc80000011400 */
[----:B------:R-:W-:Y:S01]  /*95b0*/  LEA.HI R3, R3, R0, RZ, 0x5 ;  /* 0x0000000003037211 */ /* 0x000fe200078f28ff */
[----:B------:R-:W-:-:S03]  /*95c0*/  IMAD.MOV.U32 R0, RZ, RZ, 0x1 ;  /* 0x00000001ff007424 */ /* 0x000fc600078e00ff */
[----:B------:R-:W-:-:S05]  /*95d0*/  SHF.R.S32.HI R3, RZ, 0x5, R3 ;  /* 0x00000005ff037819 */ /* 0x000fca0000011403 */
[----:B------:R-:W-:-:S07]  /*95e0*/  VIADD R10, R3, 0x1 ;  /* 0x00000001030a7836 */ /* 0x000fce0000000000 */
.L_x_239:
[----:B------:R-:W-:-:S03]  /*95f0*/  UMOV UR4, 0xffffffff ;  /* 0xffffffff00047882 */ /* 0x000fc60000000000 */
[----:B------:R-:W-:Y:S05]  /*9600*/  BRA.DIV UR4, `(.L_x_228) ;  /* 0x0000001204bc7947 */ /* 0x000fea000b800000 */
[----:B------:R-:W-:-:S13]  /*9610*/  ELECT P6, URZ, PT ;  /* 0x00000000003f782f */ /* 0x000fda00038c0000 */
.L_x_258:
[----:B------:R-:W0:Y:S01]  /*9620*/  LDC R4, c[0x0][0x28c] ;  /* 0x0000a300ff047b82 */ /* 0x000e220000000800 */
[----:B------:R-:W-:Y:S01]  /*9630*/  BSSY B1, `(.L_x_229) ;  /* 0x0000037000017945 */ /* 0x000fe20003800000 */
[----:B0-----:R-:W-:-:S13]  /*9640*/  ISETP.LT.OR P6, PT, R4, 0x1, !P6 ;  /* 0x000000010400780c */ /* 0x001fda00077c1670 */
[----:B------:R-:W-:Y:S05]  /*9650*/  @P6 BRA `(.L_x_230) ;  /* 0x0000000000d06947 */ /* 0x000fea0003800000 */
[----:B------:R-:W-:Y:S02]  /*9660*/  IMAD R15, R9, 0x60, RZ ;  /* 0x00000060090f7824 */ /* 0x000fe400078e02ff */
[----:B------:R-:W-:Y:S02]  /*9670*/  IMAD R18, R7, 0xc0, RZ ;  /* 0x000000c007127824 */ /* 0x000fe400078e02ff */
[----:B------:R-:W-:Y:S02]  /*9680*/  IMAD.MOV.U32 R20, RZ, RZ, RZ ;  /* 0x000000ffff147224 */ /* 0x000fe400078e00ff */
[----:B------:R-:W-:Y:S02]  /*9690*/  IMAD.MOV.U32 R4, RZ, RZ, R10 ;  /* 0x000000ffff047224 */ /* 0x000fe400078e000a */
[----:B------:R-:W-:Y:S02]  /*96a0*/  IMAD.MOV.U32 R5, RZ, RZ, R0 ;  /* 0x000000ffff057224 */ /* 0x000fe400078e0000 */
[----:B------:R-:W-:-:S07]  /*96b0*/  IMAD.MOV.U32 R6, RZ, RZ, R12 ;  /* 0x000000ffff067224 */ /* 0x000fce00078e000c */
.L_x_234:
[----:B------:R-:W0:Y:S01]  /*96c0*/  S2R R14, SR_CgaCtaId ;  /* 0x00000000000e7919 */ /* 0x000e220000008800 */
[----:B------:R-:W-:Y:S01]  /*96d0*/  MOV R7, 0x400 ;  /* 0x0000040000077802 */ /* 0x000fe20000000f00 */
[----:B------:R-:W1:Y:S03]  /*96e0*/  @!P2 LDC R9, c[0x0][0x500] ;  /* 0x00014000ff09ab82 */ /* 0x000e660000000800 */
[----:B0-----:R-:W-:Y:S02]  /*96f0*/  LEA R21, R14, R7, 0x18 ;  /* 0x000000070e157211 */ /* 0x001fe400078ec0ff */
[----:B------:R-:W-:-:S03]  /*9700*/  SHF.L.U32 R7, R5, 0x1f, RZ ;  /* 0x0000001f05077819 */ /* 0x000fc600000006ff */
[----:B------:R-:W-:-:S04]  /*9710*/  IMAD R14, R6, 0x8, R21 ;  /* 0x00000008060e7824 */ /* 0x000fc800078e0215 */
[----:B------:R-:W0:Y:S02]  /*9720*/  SYNCS.PHASECHK.TRANS64.TRYWAIT P1, [R14+URZ+0x60], R7 ;  /* 0x000060070e0075a7 */ /* 0x000e24000802017f */
[----:B01----:R-:W-:Y:S05]  /*9730*/  @!P1 BRA `(.L_x_231) ;  /* 0x0000001000909947 */ /* 0x003fea0003800000 */
.L_x_259:
[----:B0-----:R-:W-:Y:S01]  /*9740*/  PRMT R7, R11, 0x9910, RZ ;  /* 0x000099100b077816 */ /* 0x001fe200000000ff */
[----:B------:R0:W-:Y:S03]  /*9750*/  @!P2 SYNCS.ARRIVE.TRANS64 RZ, [R14+URZ], R9 ;  /* 0x000000090effa9a7 */ /* 0x0001e6000800003f */
[----:B------:R-:W-:-:S13]  /*9760*/  ISETP.NE.AND P1, PT, R7, 0x2, PT ;  /* 0x000000020700780c */ /* 0x000fda0003f25270 */
[----:B0-----:R-:W-:Y:S05]  /*9770*/  @P1 BRA `(.L_x_232) ;  /* 0x0000000000041947 */ /* 0x001fea0003800000 */
[----:B------:R-:W-:Y:S01]  /*9780*/  BPT.TRAP 0x1 ;  /* 0x000000040000795c */ /* 0x000fe20000300000 */
.L_x_232:
[----:B------:R-:W-:Y:S05]  /*9790*/  @P0 BRA `(.L_x_233) ;  /* 0x0000000000040947 */ /* 0x000fea0003800000 */
[----:B------:R-:W-:Y:S01]  /*97a0*/  BPT.TRAP 0x1 ;  /* 0x000000040000795c */ /* 0x000fe20000300000 */
.L_x_233:
[--C-:B------:R-:W-:Y:S01]  /*97b0*/  IMAD R7, R6, 0x3000, R21.reuse ;  /* 0x0000300006077824 */ /* 0x100fe200078e0215 */
[----:B------:R-:W-:Y:S01]  /*97c0*/  R2UR UR9, R14 ;  /* 0x000000000e0972ca */ /* 0x000fe200000e0000 */
[----:B------:R-:W-:Y:S01]  /*97d0*/  IMAD R21, R6, 0x1800, R21 ;  /* 0x0000180006157824 */ /* 0x000fe200078e0215 */
[----:B------:R-:W-:Y:S01]  /*97e0*/  UIADD3 UR4, UP0, UR22, 0xf0, URZ ;  /* 0x000000f016047890 */ /* 0x000fe2000ff1e03f */
[----:B------:R-:W-:Y:S01]  /*97f0*/  R2UR UR11, R18 ;  /* 0x00000000120b72ca */ /* 0x000fe200000e0000 */
[----:B------:R-:W-:Y:S01]  /*9800*/  UIADD3 UR24, UP1, UR22, 0x1f0, URZ ;  /* 0x000001f016187890 */ /* 0x000fe2000ff3e03f */
[----:B------:R-:W-:Y:S01]  /*9810*/  R2UR UR5, R7 ;  /* 0x00000000070572ca */ /* 0x000fe200000e0000 */
[----:B------:R-:W-:Y:S01]  /*9820*/  VIADD R6, R6, 0x1 ;  /* 0x0000000106067836 */ /* 0x000fe20000000000 */
[----:B------:R-:W-:Y:S01]  /*9830*/  R2UR UR8, R21 ;  /* 0x00000000150872ca */ /* 0x000fe200000e0000 */
[----:B------:R-:W-:Y:S01]  /*9840*/  UIADD3.X UR25, URZ, UR23, URZ, UP1, !UPT ;  /* 0x000000173f197290 */ /* 0x000fe20008ffe43f */
[----:B------:R-:W-:Y:S01]  /*9850*/  R2UR UR10, R20 ;  /* 0x00000000140a72ca */ /* 0x000fe200000e0000 */
[----:B------:R-:W-:Y:S01]  /*9860*/  UMOV UR6, 0x0 ;  /* 0x0000000000067882 */ /* 0x000fe20000000000 */
[----:B------:R-:W-:Y:S01]  /*9870*/  R2UR UR12, R8 ;  /* 0x00000000080c72ca */ /* 0x000fe200000e0000 */
[----:B------:R-:W-:Y:S01]  /*9880*/  UMOV UR7, 0x10000000 ;  /* 0x1000000000077882 */ /* 0x000fe20000000000 */
[----:B------:R-:W-:Y:S01]  /*9890*/  IADD3 R4, R4, -0x1, RZ ;  /* 0xffffffff04047810 */ /* 0x000fe20007ffe0ff */
[----:B------:R-:W-:Y:S01]  /*98a0*/  VIADD R20, R20, 0x20 ;  /* 0x0000002014147836 */ /* 0x000fe20000000000 */
[----:B------:R-:W-:-:S02]  /*98b0*/  R2UR UR19, R15 ;  /* 0x000000000f1372ca */ /* 0x000fc400000e0000 */
[----:B------:R-:W-:Y:S01]  /*98c0*/  ISETP.GT.AND P3, PT, R4, 0x1, PT ;  /* 0x000000010400780c */ /* 0x000fe20003f64270 */
[----:B------:R-:W-:Y:S01]  /*98d0*/  UIADD3 UR14, UR5, 0x180, URZ ;  /* 0x00000180050e7890 */ /* 0x000fe2000fffe03f */
[C---:B------:R-:W-:Y:S01]  /*98e0*/  ISETP.NE.AND P1, PT, R6.reuse, 0xc, PT ;  /* 0x0000000c0600780c */ /* 0x040fe20003f25270 */
[----:B------:R-:W-:Y:S02]  /*98f0*/  UIADD3.X UR5, URZ, UR23, URZ, UP0, !UPT ;  /* 0x000000173f057290 */ /* 0x000fe400087fe43f */
[----:B------:R-:W-:Y:S01]  /*9900*/  UIADD3 UR15, UR8, 0x24180, URZ ;  /* 0x00024180080f7890 */ /* 0x000fe2000fffe03f */
[----:B------:R-:W-:Y:S02]  /*9910*/  SEL R14, RZ, 0x1, P1 ;  /* 0x00000001ff0e7807 */ /* 0x000fe40000800000 */
[----:B------:R-:W-:Y:S01]  /*9920*/  UMOV UR8, UR14 ;  /* 0x0000000e00087c82 */ /* 0x000fe20008000000 */
[----:B------:R-:W-:Y:S02]  /*9930*/  SEL R6, R6, RZ, P1 ;  /* 0x000000ff06067207 */ /* 0x000fe40000800000 */
[----:B------:R-:W-:Y:S01]  /*9940*/  LOP3.LUT R5, R5, R14, RZ, 0x3c, !PT ;  /* 0x0000000e05057212 */ /* 0x000fe200078e3cff */
[----:B------:R0:W-:Y:S02]  /*9950*/  UTMALDG.3D [UR8], [UR4], desc[UR6] ;  /* 0x00000608040075b4 */ /* 0x0001e40008011000 */
[----:B0-----:R-:W-:Y:S01]  /*9960*/  UMOV UR8, UR15 ;  /* 0x0000000f00087c82 */ /* 0x001fe20008000000 */
[----:B------:R-:W-:-:S02]  /*9970*/  UMOV UR11, UR19 ;  /* 0x00000013000b7c82 */ /* 0x000fc40008000000 */
[----:B------:R0:W-:Y:S02]  /*9980*/  UTMALDG.3D [UR8], [UR24], desc[UR6] ;  /* 0x00000608180075b4 */ /* 0x0001e40008011000 */
[----:B0-----:R-:W-:Y:S05]  /*9990*/  @P3 BRA `(.L_x_234) ;  /* 0xfffffffc00483947 */ /* 0x001fea000383ffff */
.L_x_230:
[----:B------:R-:W-:Y:S05]  /*99a0*/  BSYNC B1 ;  /* 0x0000000000017941 */ /* 0x000fea0003800000 */
.L_x_229:
[----:B------:R-:W-:Y:S01]  /*99b0*/  LOP3.LUT P3, RZ, R13, 0xff, RZ, 0xc0, !PT ;  /* 0x000000ff0dff7812 */ /* 0x000fe2000786c0ff */
[----:B------:R-:W-:Y:S01]  /*99c0*/  IMAD.IADD R12, R3, 0x1, R12 ;  /* 0x00000001030c7824 */ /* 0x000fe200078e020c */
[----:B------:R-:W-:Y:S01]  /*99d0*/  IADD3 R16, P4, R16, UR20, RZ ;  /* 0x0000001410107c10 */ /* 0x000fe2000ff9e0ff */
[----:B------:R-:W-:Y:S01]  /*99e0*/  ULDC.64 UR4, c[0x0][0x650] ;  /* 0x0001940000047ab9 */ /* 0x000fe20000000a00 */
[----:B------:R-:W-:Y:S01]  /*99f0*/  BSSY B1, `(.L_x_235) ;  /* 0x000006a000017945 */ /* 0x000fe20003800000 */
[----:B------:R-:W-:Y:S01]  /*9a00*/  IMAD.MOV.U32 R9, RZ, RZ, -0x1 ;  /* 0xffffffffff097424 */ /* 0x000fe200078e00ff */
[----:B------:R-:W-:Y:S01]  /*9a10*/  ISETP.GT.U32.AND P1, PT, R12, 0xb, PT ;  /* 0x0000000b0c00780c */ /* 0x000fe20003f24070 */
[----:B------:R-:W-:Y:S01]  /*9a20*/  IMAD.MOV.U32 R8, RZ, RZ, -0x1 ;  /* 0xffffffffff087424 */ /* 0x000fe200078e00ff */
[----:B------:R-:W-:Y:S02]  /*9a30*/  IADD3.X R17, R17, UR13, RZ, P4, !PT ;  /* 0x0000000d11117c10 */ /* 0x000fe4000a7fe4ff */
[----:B------:R-:W-:-:S02]  /*9a40*/  ISETP.LT.U32.AND P1, PT, R3, 0xc, P1 ;  /* 0x0000000c0300780c */ /* 0x000fc40000f21070 */
[----:B------:R-:W-:Y:S01]  /*9a50*/  PRMT R13, RZ, 0x7610, R13 ;  /* 0x00007610ff0d7816 */ /* 0x000fe2000000000d */
[----:B------:R-:W0:Y:S01]  /*9a60*/  @P3 S2R R5, SR_CgaCtaId ;  /* 0x0000000000053919 */ /* 0x000e220000008800 */
[----:B------:R-:W-:-:S04]  /*9a70*/  @P3 MOV R4, 0x400 ;  /* 0x0000040000043802 */ /* 0x000fc80000000f00 */
[----:B0-----:R-:W-:Y:S01]  /*9a80*/  @P3 LEA R6, R5, R4, 0x18 ;  /* 0x0000000405063211 */ /* 0x001fe200078ec0ff */
[----:B------:R-:W-:-:S03]  /*9a90*/  IMAD.WIDE.U32 R4, R12, -0x55555555, RZ ;  /* 0xaaaaaaab0c047825 */ /* 0x000fc600078e00ff */
[----:B------:R0:W-:Y:S01]  /*9aa0*/  @P3 SYNCS.ARRIVE.TRANS64.A1T0 RZ, [R6+URZ+0xd8], RZ ;  /* 0x0000d8ff06ff39a7 */ /* 0x0001e2000810003f */
[----:B------:R-:W-:Y:S02]  /*9ab0*/  ISETP.GE.U32.AND P3, PT, R3, 0xc, PT ;  /* 0x0000000c0300780c */ /* 0x000fe40003f66070 */
[----:B------:R-:W-:Y:S02]  /*9ac0*/  SHF.R.U32.HI R7, RZ, 0x3, R5 ;  /* 0x00000003ff077819 */ /* 0x000fe40000011605 */
[----:B------:R-:W-:Y:S02]  /*9ad0*/  SEL R5, RZ, 0x1, !P1 ;  /* 0x00000001ff057807 */ /* 0x000fe40004800000 */
[----:B------:R-:W-:Y:S01]  /*9ae0*/  ISETP.GE.U32.AND P1, PT, R16, UR4, PT ;  /* 0x0000000410007c0c */ /* 0x000fe2000bf26070 */
[----:B------:R-:W-:Y:S01]  /*9af0*/  IMAD R12, R7, -0xc, R12 ;  /* 0xfffffff4070c7824 */ /* 0x000fe200078e020c */
[----:B------:R-:W-:Y:S02]  /*9b00*/  LOP3.LUT R0, R0, R5, RZ, 0x3c, !PT ;  /* 0x0000000500007212 */ /* 0x000fe400078e3cff */
[----:B------:R-:W-:-:S02]  /*9b10*/  ISETP.GE.U32.AND.EX P1, PT, R17, UR5, PT, P1 ;  /* 0x0000000511007c0c */ /* 0x000fc4000bf26110 */
[----:B------:R-:W-:Y:S02]  /*9b20*/  PRMT R4, RZ, 0x7610, R4 ;  /* 0x00007610ff047816 */ /* 0x000fe40000000004 */
[----:B------:R-:W-:Y:S01]  /*9b30*/  @P3 LOP3.LUT R0, R0, 0x1, R7, 0x78, !PT ;  /* 0x0000000100003812 */ /* 0x000fe200078e7807 */
[----:B------:R-:W-:-:S08]  /*9b40*/  IMAD.MOV.U32 R7, RZ, RZ, -0x1 ;  /* 0xffffffffff077424 */ /* 0x000fd000078e00ff */
[----:B0-----:R-:W-:Y:S05]  /*9b50*/  @P1 BRA `(.L_x_236) ;  /* 0x00000004004c1947 */ /* 0x001fea0003800000 */
[----:B------:R-:W-:Y:S01]  /*9b60*/  ULDC.64 UR4, c[0x0][0x628] ;  /* 0x00018a0000047ab9 */ /* 0x000fe20000000a00 */
[----:B------:R-:W0:Y:S01]  /*9b70*/  S2R R15, SR_CTAID.X ;  /* 0x00000000000f7919 */ /* 0x000e220000002500 */
[----:B------:R-:W-:Y:S01]  /*9b80*/  ISETP.NE.U32.AND P1, PT, RZ, UR4, PT ;  /* 0x00000004ff007c0c */ /* 0x000fe2000bf25070 */
[----:B------:R-:W-:Y:S01]  /*9b90*/  ULDC UR7, c[0x0][0x630] ;  /* 0x00018c0000077ab9 */ /* 0x000fe20000000800 */
[----:B------:R-:W-:Y:S01]  /*9ba0*/  IMAD.MOV.U32 R4, RZ, RZ, R16 ;  /* 0x000000ffff047224 */ /* 0x000fe200078e0010 */
[----:B------:R-:W1:Y:S01]  /*9bb0*/  S2R R14, SR_CTAID.Y ;  /* 0x00000000000e7919 */ /* 0x000e620000002600 */
[----:B------:R-:W-:Y:S01]  /*9bc0*/  ISETP.NE.AND.EX P1, PT, RZ, UR5, PT, P1 ;  /* 0x00000005ff007c0c */ /* 0x000fe2000bf25310 */
[----:B------:R-:W-:-:S12]  /*9bd0*/  IMAD.MOV.U32 R5, RZ, RZ, R17 ;  /* 0x000000ffff057224 */ /* 0x000fd800078e0011 */
[----:B------:R-:W-:Y:S05]  /*9be0*/  @!P1 BRA `(.L_x_237) ;  /* 0x0000000000289947 */ /* 0x000fea0003800000 */
[----:B------:R-:W-:Y:S02]  /*9bf0*/  ULDC UR6, c[0x0][0x634] ;  /* 0x00018d0000067ab9 */ /* 0x000fe40000000800 */
[----:B------:R-:W-:-:S05]  /*9c00*/  IADD3 R9, P1, R16, UR6, RZ ;  /* 0x0000000610097c10 */ /* 0x000fca000ff3e0ff */
[----:B------:R-:W-:-:S04]  /*9c10*/  IMAD.X R21, RZ, RZ, R17, P1 ;  /* 0x000000ffff157224 */ /* 0x000fc800008e0611 */
[----:B------:R-:W-:-:S04]  /*9c20*/  IMAD.WIDE.U32 R6, R21, UR4, RZ ;  /* 0x0000000415067c25 */ /* 0x000fc8000f8e00ff */
[----:B------:R-:W-:-:S04]  /*9c30*/  IMAD.WIDE.U32 R6, P1, R9, UR5, R6 ;  /* 0x0000000509067c25 */ /* 0x000fc8000f820006 */
[----:B------:R-:W-:Y:S01]  /*9c40*/  IMAD.WIDE.U32 R8, R9, UR4, RZ ;  /* 0x0000000409087c25 */ /* 0x000fe2000f8e00ff */
[----:B------:R-:W-:-:S03]  /*9c50*/  MOV R4, R7 ;  /* 0x0000000700047202 */ /* 0x000fc60000000f00 */
[----:B------:R-:W-:Y:S01]  /*9c60*/  IMAD.X R5, RZ, RZ, RZ, P1 ;  /* 0x000000ffff057224 */ /* 0x000fe200008e06ff */
[----:B------:R-:W-:-:S05]  /*9c70*/  IADD3 RZ, P1, R9, R6, RZ ;  /* 0x0000000609ff7210 */ /* 0x000fca0007f3e0ff */
[----:B------:R-:W-:-:S08]  /*9c80*/  IMAD.WIDE.U32.X R4, R21, UR5, R4, P1 ;  /* 0x0000000515047c25 */ /* 0x000fd000088e0404 */
.L_x_237:
[--C-:B------:R-:W-:Y:S01]  /*9c90*/  SHF.R.U64 R8, R4, UR7, R5.reuse ;  /* 0x0000000704087c19 */ /* 0x100fe20008001205 */
[----:B------:R-:W-:Y:S01]  /*9ca0*/  ULDC.64 UR4, c[0x0][0x620] ;  /* 0x0001880000047ab9 */ /* 0x000fe20000000a00 */
[----:B------:R-:W-:Y:S01]  /*9cb0*/  SHF.R.U32.HI R4, RZ, UR7, R5 ;  /* 0x00000007ff047c19 */ /* 0x000fe20008011605 */
[----:B------:R-:W2:Y:S01]  /*9cc0*/  LDC R24, c[0x0][0x144] ;  /* 0x00005100ff187b82 */ /* 0x000ea20000000800 */
[----:B------:R-:W-:Y:S01]  /*9cd0*/  IADD3 R7, P1, RZ, -R8, RZ ;  /* 0x80000008ff077210 */ /* 0x000fe20007f3e0ff */
[----:B------:R-:W-:Y:S01]  /*9ce0*/  ULDC.64 UR8, c[0x0][0x640] ;  /* 0x0001900000087ab9 */ /* 0x000fe20000000a00 */
[----:B0-----:R-:W-:Y:S01]  /*9cf0*/  I2FP.F32.U32 R9, R15 ;  /* 0x0000000f00097245 */ /* 0x001fe20000201000 */
[----:B------:R-:W-:Y:S02]  /*9d00*/  ULDC UR6, c[0x0][0x608] ;  /* 0x0001820000067ab9 */ /* 0x000fe40000000800 */
[----:B------:R-:W-:Y:S01]  /*9d10*/  IMAD.X R4, RZ, RZ, ~R4, P1 ;  /* 0x000000ffff047224 */ /* 0x000fe200008e0e04 */
[----:B------:R-:W-:Y:S01]  /*9d20*/  ISETP.NE.U32.AND P1, PT, RZ, UR8, PT ;  /* 0x00000008ff007c0c */ /* 0x000fe2000bf25070 */
[----:B------:R-:W0:Y:S02]  /*9d30*/  LDC R21, c[0x0][0x148] ;  /* 0x00005200ff157b82 */ /* 0x000e240000000800 */
[----:B------:R-:W-:Y:S01]  /*9d40*/  IMAD R6, R4, UR4, RZ ;  /* 0x0000000404067c24 */ /* 0x000fe2000f8e02ff */
[----:B------:R-:W-:Y:S01]  /*9d50*/  ISETP.NE.AND.EX P1, PT, RZ, UR9, PT, P1 ;  /* 0x00000009ff007c0c */ /* 0x000fe2000bf25310 */
[----:B------:R-:W-:Y:S01]  /*9d60*/  IMAD.WIDE.U32 R4, R7, UR4, R16 ;  /* 0x0000000407047c25 */ /* 0x000fe2000f8e0010 */
[----:B------:R-:W-:-:S03]  /*9d70*/  ULDC UR4, c[0x0][0x150] ;  /* 0x0000540000047ab9 */ /* 0x000fc60000000800 */
[----:B------:R-:W-:Y:S02]  /*9d80*/  IMAD R7, R7, UR5, R6 ;  /* 0x0000000507077c24 */ /* 0x000fe4000f8e0206 */
[----:B------:R-:W-:Y:S01]  /*9d90*/  FMUL R6, R9, UR4 ;  /* 0x0000000409067c20 */ /* 0x000fe20008400000 */
[----:B------:R-:W-:Y:S01]  /*9da0*/  ULDC UR4, c[0x0][0x618] ;  /* 0x0001860000047ab9 */ /* 0x000fe20000000800 */
[----:B------:R-:W-:Y:S01]  /*9db0*/  ULDC UR5, c[0x0][0x154] ;  /* 0x0000550000057ab9 */ /* 0x000fe20000000800 */
[----:B------:R-:W-:-:S03]  /*9dc0*/  IMAD.IADD R5, R5, 0x1, R7 ;  /* 0x0000000105057824 */ /* 0x000fc600078e0207 */
[----:B------:R-:W3:Y:S02]  /*9dd0*/  F2I.U32.TRUNC.NTZ R6, R6 ;  /* 0x0000000600067305 */ /* 0x000ee4000020f000 */
[----:B------:R-:W-:Y:S02]  /*9de0*/  SHF.R.U64 R9, R4, UR4, R5 ;  /* 0x0000000404097c19 */ /* 0x000fe40008001205 */
[----:B-1----:R-:W-:-:S05]  /*9df0*/  I2FP.F32.U32 R4, R14 ;  /* 0x0000000e00047245 */ /* 0x002fca0000201000 */
[----:B------:R-:W-:Y:S01]  /*9e00*/  FMUL R22, R4, UR5 ;  /* 0x0000000504167c20 */ /* 0x000fe20008400000 */
[----:B------:R-:W-:Y:S01]  /*9e10*/  SHF.R.U32.HI R4, RZ, UR4, R5 ;  /* 0x00000004ff047c19 */ /* 0x000fe20008011605 */
[----:B------:R-:W-:-:S03]  /*9e20*/  ULDC UR4, c[0x0][0x658] ;  /* 0x0001960000047ab9 */ /* 0x000fc60000000800 */
[--C-:B------:R-:W-:Y:S01]  /*9e30*/  SHF.R.U64 R20, R9, UR6, R4.reuse ;  /* 0x0000000609147c19 */ /* 0x100fe20008001204 */
[----:B------:R-:W1:Y:S01]  /*9e40*/  F2I.U32.TRUNC.NTZ R22, R22 ;  /* 0x0000001600167305 */ /* 0x000e62000020f000 */
[----:B------:R-:W-:Y:S01]  /*9e50*/  SHF.R.U32.HI R5, RZ, UR6, R4 ;  /* 0x00000006ff057c19 */ /* 0x000fe20008011604 */
[----:B---3--:R-:W-:-:S03]  /*9e60*/  IMAD.MOV R6, RZ, RZ, -R6 ;  /* 0x000000ffff067224 */ /* 0x008fc600078e0a06 */
[----:B------:R-:W-:Y:S01]  /*9e70*/  SHF.R.U64 R18, R20, UR4, R5 ;  /* 0x0000000414127c19 */ /* 0x000fe20008001205 */
[----:B--2---:R-:W-:Y:S01]  /*9e80*/  IMAD R15, R24, R6, R15 ;  /* 0x00000006180f7224 */ /* 0x004fe200078e020f */
[----:B------:R-:W-:-:S03]  /*9e90*/  SHF.R.U32.HI R23, RZ, UR4, R5 ;  /* 0x00000004ff177c19 */ /* 0x000fc60008011605 */
[----:B------:R-:W-:Y:S02]  /*9ea0*/  IMAD.MOV.U32 R4, RZ, RZ, R18 ;  /* 0x000000ffff047224 */ /* 0x000fe400078e0012 */
[----:B------:R-:W-:Y:S01]  /*9eb0*/  IMAD.MOV.U32 R5, RZ, RZ, R23 ;  /* 0x000000ffff057224 */ /* 0x000fe200078e0017 */
[----:B-1----:R-:W-:Y:S06]  /*9ec0*/  @!P1 BRA `(.L_x_238) ;  /* 0x0000000000289947 */ /* 0x002fec0003800000 */
[----:B------:R-:W-:Y:S02]  /*9ed0*/  ULDC UR4, c[0x0][0x64c] ;  /* 0x0001930000047ab9 */ /* 0x000fe40000000800 */
[----:B------:R-:W-:-:S05]  /*9ee0*/  IADD3 R5, P1, R18, UR4, RZ ;  /* 0x0000000412057c10 */ /* 0x000fca000ff3e0ff */
[----:B------:R-:W-:-:S04]  /*9ef0*/  IMAD.X R23, RZ, RZ, R23, P1 ;  /* 0x000000ffff177224 */ /* 0x000fc800008e0617 */
[----:B------:R-:W-:-:S04]  /*9f00*/  IMAD.WIDE.U32 R6, R23, UR8, RZ ;  /* 0x0000000817067c25 */ /* 0x000fc8000f8e00ff */
[----:B------:R-:W-:-:S04]  /*9f10*/  IMAD.WIDE.U32 R6, P1, R5, UR9, R6 ;  /* 0x0000000905067c25 */ /* 0x000fc8000f820006 */
[----:B------:R-:W-:-:S04]  /*9f20*/  IMAD.WIDE.U32 R4, R5, UR8, RZ ;  /* 0x0000000805047c25 */ /* 0x000fc8000f8e00ff */
[----:B------:R-:W-:Y:S01]  /*9f30*/  IMAD.MOV.U32 R4, RZ, RZ, R7 ;  /* 0x000000ffff047224 */ /* 0x000fe200078e0007 */
[----:B------:R-:W-:Y:S01]  /*9f40*/  IADD3 RZ, P3, R5, R6, RZ ;  /* 0x0000000605ff7210 */ /* 0x000fe20007f7e0ff */
[----:B------:R-:W-:-:S04]  /*9f50*/  IMAD.X R5, RZ, RZ, RZ, P1 ;  /* 0x000000ffff057224 */ /* 0x000fc800008e06ff */
[----:B------:R-:W-:-:S08]  /*9f60*/  IMAD.WIDE.U32.X R4, R23, UR9, R4, P3 ;  /* 0x0000000917047c25 */ /* 0x000fd000098e0404 */
.L_x_238:
[----:B------:R-:W-:Y:S01]  /*9f70*/  ISETP.NE.AND P1, PT, R2, 0x1, PT ;  /* 0x000000010200780c */ /* 0x000fe20003f25270 */
[----:B------:R-:W-:Y:S01]  /*9f80*/  ULDC UR4, c[0x0][0x648] ;  /* 0x0001920000047ab9 */ /* 0x000fe20000000800 */
[----:B------:R-:W-:Y:S01]  /*9f90*/  LOP3.LUT R20, R20, UR17, RZ, 0xc0, !PT ;  /* 0x0000001114147c12 */ /* 0x000fe2000f8ec0ff */
[----:B------:R-:W-:Y:S01]  /*9fa0*/  IMAD.MOV R22, RZ, RZ, -R22 ;  /* 0x000000ffff167224 */ /* 0x000fe200078e0a16 */
[----:B------:R-:W-:Y:S01]  /*9fb0*/  SHF.R.U64 R5, R4, UR4, R5 ;  /* 0x0000000404057c19 */ /* 0x000fe20008001205 */
[----:B------:R-:W-:Y:S01]  /*9fc0*/  ULDC UR4, c[0x0][0x638] ;  /* 0x00018e0000047ab9 */ /* 0x000fe20000000800 */
[----:B------:R-:W-:Y:S01]  /*9fd0*/  LOP3.LUT R9, R9, UR16, RZ, 0xc0, !PT ;  /* 0x0000001009097c12 */ /* 0x000fe2000f8ec0ff */
[----:B------:R-:W-:Y:S01]  /*9fe0*/  ULDC UR5, c[0x0][0x610] ;  /* 0x0001840000057ab9 */ /* 0x000fe20000000800 */
[C---:B------:R-:W-:Y:S01]  /*9ff0*/  IADD3 R7, -R5.reuse, RZ, RZ ;  /* 0x000000ff05077210 */ /* 0x040fe20007ffe1ff */
[----:B------:R-:W-:Y:S02]  /*a000*/  IMAD R20, R5, UR18, R20 ;  /* 0x0000001205147c24 */ /* 0x000fe4000f8e0214 */
[----:B------:R-:W-:-:S02]  /*a010*/  IMAD.MOV.U32 R4, RZ, RZ, 0x1 ;  /* 0x00000001ff047424 */ /* 0x000fc400078e00ff */
[----:B0-----:R-:W-:Y:S02]  /*a020*/  @P1 IMAD R15, R21, R22, R14 ;  /* 0x00000016150f1224 */ /* 0x001fe400078e020e */
[----:B------:R-:W-:Y:S01]  /*a030*/  IMAD R18, R7, UR4, R18 ;  /* 0x0000000407127c24 */ /* 0x000fe2000f8e0212 */
[----:B------:R-:W-:Y:S01]  /*a040*/  ULDC UR4, c[0x0][0x600] ;  /* 0x0001800000047ab9 */ /* 0x000fe20000000800 */
[----:B------:R-:W-:Y:S02]  /*a050*/  IMAD R15, R20, UR5, R15 ;  /* 0x00000005140f7c24 */ /* 0x000fe4000f8e020f */
[----:B------:R-:W-:-:S05]  /*a060*/  IMAD R18, R18, UR4, R9 ;  /* 0x0000000412127c24 */ /* 0x000fca000f8e0209 */
[----:B------:R-:W-:Y:S02]  /*a070*/  SEL R9, R18, R15, !P1 ;  /* 0x0000000f12097207 */ /* 0x000fe40004800000 */
[----:B------:R-:W-:-:S07]  /*a080*/  SEL R7, R15, R18, !P1 ;  /* 0x000000120f077207 */ /* 0x000fce0004800000 */
.L_x_236:
[----:B------:R-:W-:Y:S05]  /*a090*/  BSYNC B1 ;  /* 0x0000000000017941 */ /* 0x000fea0003800000 */
.L_x_235:
[----:B------:R-:W-:-:S13]  /*a0a0*/  LOP3.LUT P1, RZ, R4, 0xff, RZ, 0xc0, !PT ;  /* 0x000000ff04ff7812 */ /* 0x000fda000782c0ff */
[----:B------:R-:W-:Y:S05]  /*a0b0*/  @P1 BRA `(.L_x_239) ;  /* 0xfffffff4004c1947 */ /* 0x000fea000383ffff */
[----:B------:R-:W-:Y:S05]  /*a0c0*/  BSYNC B0 ;  /* 0x0000000000007941 */ /* 0x000fea0003800000 */
.L_x_227:
[----:B------:R-:W-:-:S03]  /*a0d0*/  UMOV UR4, 0xffffffff ;  /* 0xffffffff00047882 */ /* 0x000fc60000000000 */
[----:B------:R-:W-:Y:S05]  /*a0e0*/  BRA.DIV UR4, `(.L_x_240) ;  /* 0x0000000a04387947 */ /* 0x000fea000b800000 */
[----:B------:R-:W-:-:S13]  /*a0f0*/  ELECT P6, URZ, PT ;  /* 0x00000000003f782f */ /* 0x000fda00038c0000 */
.L_x_262:
[----:B------:R-:W-:Y:S04]  /*a100*/  BSSY B0, `(.L_x_241) ;  /* 0x0000073000007945 */ /* 0x000fe80003800000 */
[----:B------:R-:W-:Y:S05]  /*a110*/  @!P6 BRA `(.L_x_242) ;  /* 0x0000000400c4e947 */ /* 0x000fea0003800000 */
[----:B------:R-:W-:-:S04]  /*a120*/  LOP3.LUT R19, R19, 0x2, RZ, 0xfc, !PT ;  /* 0x0000000213137812 */ /* 0x000fc800078efcff */
[----:B------:R-:W-:-:S13]  /*a130*/  ISETP.NE.AND P0, PT, R19, 0x3, PT ;  /* 0x000000031300780c */ /* 0x000fda0003f05270 */
[----:B------:R-:W-:Y:S05]  /*a140*/  @!P0 BRA `(.L_x_243) ;  /* 0x0000000000048947 */ /* 0x000fea0003800000 */
[----:B------:R-:W-:Y:S01]  /*a150*/  BPT.TRAP 0x1 ;  /* 0x000000040000795c */ /* 0x000fe20000300000 */
.L_x_243:
[----:B------:R-:W0:Y:S01]  /*a160*/  S2R R3, SR_CgaCtaId ;  /* 0x0000000000037919 */ /* 0x000e220000008800 */
[----:B------:R-:W-:-:S04]  /*a170*/  MOV R2, 0x400 ;  /* 0x0000040000027802 */ /* 0x000fc80000000f00 */
[----:B0-----:R-:W-:Y:S02]  /*a180*/  LEA R3, R3, R2, 0x18 ;  /* 0x0000000203037211 */ /* 0x001fe400078ec0ff */
[----:B------:R-:W-:-:S03]  /*a190*/  SHF.L.U32 R2, R0, 0x1f, RZ ;  /* 0x0000001f00027819 */ /* 0x000fc600000006ff */
[----:B------:R-:W-:-:S04]  /*a1a0*/  VIADD R3, R3, 0x60 ;  /* 0x0000006003037836 */ /* 0x000fc80000000000 */
[C---:B------:R-:W-:Y:S02]  /*a1b0*/  IMAD R7, R12.reuse, 0x8, R3 ;  /* 0x000000080c077824 */ /* 0x040fe400078e0203 */
[----:B------:R-:W-:Y:S02]  /*a1c0*/  VIADD R12, R12, 0x1 ;  /* 0x000000010c0c7836 */ /* 0x000fe40000000000 */
[----:B------:R-:W0:Y:S03]  /*a1d0*/  SYNCS.PHASECHK.TRANS64.TRYWAIT P0, [R7+URZ], R2 ;  /* 0x00000002070075a7 */ /* 0x000e26000800017f */
[----:B------:R-:W-:-:S04]  /*a1e0*/  ISETP.NE.AND P1, PT, R12, 0xc, PT ;  /* 0x0000000c0c00780c */ /* 0x000fc80003f25270 */
[----:B------:R-:W-:Y:S02]  /*a1f0*/  SEL R5, RZ, 0x1, P1 ;  /* 0x00000001ff057807 */ /* 0x000fe40000800000 */
[----:B------:R-:W-:Y:S02]  /*a200*/  SEL R12, R12, RZ, P1 ;  /* 0x000000ff0c0c7207 */ /* 0x000fe40000800000 */
[----:B------:R-:W-:-:S03]  /*a210*/  LOP3.LUT R5, R0, R5, RZ, 0x3c, !PT ;  /* 0x0000000500057212 */ /* 0x000fc600078e3cff */
[----:B------:R-:W-:Y:S01]  /*a220*/  IMAD R9, R12, 0x8, R3 ;  /* 0x000000080c097824 */ /* 0x000fe200078e0203 */
[----:B------:R-:W-:Y:S01]  /*a230*/  SHF.L.U32 R4, R5, 0x1f, RZ ;  /* 0x0000001f05047819 */ /* 0x000fe200000006ff */
[----:B0-----:R-:W-:Y:S06]  /*a240*/  @!P0 BRA `(.L_x_244) ;  /* 0x0000000800008947 */ /* 0x001fec0003800000 */
.L_x_263:
[----:B------:R-:W1:Y:S01]  /*a250*/  SYNCS.PHASECHK.TRANS64.TRYWAIT P0, [R9+URZ], R4 ;  /* 0x00000004090075a7 */ /* 0x000e62000800017f */
[----:B------:R-:W-:-:S05]  /*a260*/  VIADD R0, R12, 0x1 ;  /* 0x000000010c007836 */ /* 0x000fca0000000000 */
[----:B------:R-:W-:-:S04]  /*a270*/  ISETP.NE.AND P1, PT, R0, 0xc, PT ;  /* 0x0000000c0000780c */ /* 0x000fc80003f25270 */
[----:B0-----:R-:W-:Y:S02]  /*a280*/  SEL R2, RZ, 0x1, P1 ;  /* 0x00000001ff027807 */ /* 0x001fe40000800000 */
[----:B------:R-:W-:Y:S02]  /*a290*/  SEL R0, R0, RZ, P1 ;  /* 0x000000ff00007207 */ /* 0x000fe40000800000 */
[----:B------:R-:W-:-:S03]  /*a2a0*/  LOP3.LUT R7, R5, R2, RZ, 0x3c, !PT ;  /* 0x0000000205077212 */ /* 0x000fc600078e3cff */
[----:B------:R-:W-:Y:S01]  /*a2b0*/  IMAD R6, R0, 0x8, R3 ;  /* 0x0000000800067824 */ /* 0x000fe200078e0203 */
[----:B------:R-:W-:Y:S01]  /*a2c0*/  SHF.L.U32 R5, R7, 0x1f, RZ ;  /* 0x0000001f07057819 */ /* 0x000fe200000006ff */
[----:B-1----:R-:W-:Y:S06]  /*a2d0*/  @!P0 BRA `(.L_x_245) ;  /* 0x0000000400f08947 */ /* 0x002fec0003800000 */
.L_x_264:
[----:B------:R-:W1:Y:S01]  /*a2e0*/  SYNCS.PHASECHK.TRANS64.TRYWAIT P0, [R6+URZ], R5 ;  /* 0x00000005060075a7 */ /* 0x000e62000800017f */
[----:B------:R-:W-:-:S05]  /*a2f0*/  VIADD R0, R0, 0x1 ;  /* 0x0000000100007836 */ /* 0x000fca0000000000 */
[----:B------:R-:W-:-:S04]  /*a300*/  ISETP.NE.AND P1, PT, R0, 0xc, PT ;  /* 0x0000000c0000780c */ /* 0x000fc80003f25270 */
[----:B------:R-:W-:Y:S02]  /*a310*/  SEL R2, RZ, 0x1, P1 ;  /* 0x00000001ff027807 */ /* 0x000fe40000800000 */
[----:B------:R-:W-:Y:S02]  /*a320*/  SEL R0, R0, RZ, P1 ;  /* 0x000000ff00007207 */ /* 0x000fe40000800000 */
[----:B------:R-:W-:-:S03]  /*a330*/  LOP3.LUT R7, R7, R2, RZ, 0x3c, !PT ;  /* 0x0000000207077212 */ /* 0x000fc600078e3cff */
[----:B0-----:R-:W-:Y:S01]  /*a340*/  IMAD R9, R0, 0x8, R3 ;  /* 0x0000000800097824 */ /* 0x001fe200078e0203 */
[----:B------:R-:W-:Y:S01]  /*a350*/  SHF.L.U32 R4, R7, 0x1f, RZ ;  /* 0x0000001f07047819 */ /* 0x000fe200000006ff */
[----:B-1----:R-:W-:Y:S06]  /*a360*/  @!P0 BRA `(.L_x_246) ;  /* 0x0000000400e08947 */ /* 0x002fec0003800000 */
.L_x_265:
[----:B------:R-:W1:Y:S01]  /*a370*/  SYNCS.PHASECHK.TRANS64.TRYWAIT P0, [R9+URZ], R4 ;  /* 0x00000004090075a7 */ /* 0x000e62000800017f */
[----:B------:R-:W-:-:S04]  /*a380*/  IADD3 R0, R0, 0x1, RZ ;  /* 0x0000000100007810 */ /* 0x000fc80007ffe0ff */
[----:B------:R-:W-:-:S04]  /*a390*/  ISETP.NE.AND P1, PT, R0, 0xc, PT ;  /* 0x0000000c0000780c */ /* 0x000fc80003f25270 */
[----:B------:R-:W-:Y:S02]  /*a3a0*/  SEL R2, RZ, 0x1, P1 ;  /* 0x00000001ff027807 */ /* 0x000fe40000800000 */
[----:B------:R-:W-:Y:S02]  /*a3b0*/  SEL R0, R0, RZ, P1 ;  /* 0x000000ff00007207 */ /* 0x000fe40000800000 */
[----:B------:R-:W-:-:S03]  /*a3c0*/  LOP3.LUT R7, R7, R2, RZ, 0x3c, !PT ;  /* 0x0000000207077212 */ /* 0x000fc600078e3cff */
[----:B0-----:R-:W-:Y:S01]  /*a3d0*/  IMAD R6, R0, 0x8, R3 ;  /* 0x0000000800067824 */ /* 0x001fe200078e0203 */
[----:B------:R-:W-:Y:S01]  /*a3e0*/  SHF.L.U32 R5, R7, 0x1f, RZ ;  /* 0x0000001f07057819 */ /* 0x000fe200000006ff */
[----:B-1----:R-:W-:Y:S06]  /*a3f0*/  @!P0 BRA `(.L_x_247) ;  /* 0x0000000400d08947 */ /* 0x002fec0003800000 */
.L_x_266:
        /* <DEDUP_REMOVED lines=9> */
.L_x_267:
        /* <DEDUP_REMOVED lines=9> */
.L_x_268:
        /* <DEDUP_REMOVED lines=9> */
.L_x_269:
        /* <DEDUP_REMOVED lines=9> */
.L_x_270:
        /* <DEDUP_REMOVED lines=9> */
.L_x_271:
        /* <DEDUP_REMOVED lines=9> */
.L_x_272:
[----:B------:R-:W1:Y:S01]  /*a760*/  SYNCS.PHASECHK.TRANS64.TRYWAIT P0, [R6+URZ], R5 ;  /* 0x00000005060075a7 */ /* 0x000e62000800017f */
[----:B------:R-:W-:-:S05]  /*a770*/  VIADD R0, R0, 0x1 ;  /* 0x0000000100007836 */ /* 0x000fca0000000000 */
[----:B------:R-:W-:-:S04]  /*a780*/  ISETP.NE.AND P1, PT, R0, 0xc, PT ;  /* 0x0000000c0000780c */ /* 0x000fc80003f25270 */
[----:B------:R-:W-:Y:S02]  /*a790*/  SEL R2, RZ, 0x1, P1 ;  /* 0x00000001ff027807 */ /* 0x000fe40000800000 */
[----:B------:R-:W-:Y:S02]  /*a7a0*/  SEL R0, R0, RZ, P1 ;  /* 0x000000ff00007207 */ /* 0x000fe40000800000 */
[----:B------:R-:W-:Y:S01]  /*a7b0*/  LOP3.LUT R2, R7, R2, RZ, 0x3c, !PT ;  /* 0x0000000207027212 */ /* 0x000fe200078e3cff */
[----:B-1----:R-:W-:Y:S06]  /*a7c0*/  @!P0 BRA `(.L_x_254) ;  /* 0x0000000400688947 */ /* 0x002fec0003800000 */
.L_x_273:
[----:B------:R-:W-:Y:S01]  /*a7d0*/  IMAD R3, R0, 0x8, R3 ;  /* 0x0000000800037824 */ /* 0x000fe200078e0203 */
[----:B------:R-:W-:-:S07]  /*a7e0*/  SHF.L.U32 R0, R2, 0x1f, RZ ;  /* 0x0000001f02007819 */ /* 0x000fce00000006ff */
.L_x_255:
[----:B--2---:R2:W3:Y:S02]  /*a7f0*/  SYNCS.PHASECHK.TRANS64.TRYWAIT P0, [R3+URZ], R0 ;  /* 0x00000000030075a7 */ /* 0x0044e4000800017f */
[----:B---3--:R-:W-:Y:S05]  /*a800*/  @!P0 NANOSLEEP.SYNCS 0x989680 ;  /* 0x009896800000895d */ /* 0x008fea0003900000 */
[----:B------:R-:W3:Y:S02]  /*a810*/  @!P0 SYNCS.PHASECHK.TRANS64 P0, [R3+URZ], R0 ;  /* 0x00000000030085a7 */ /* 0x000ee4000800007f */
[----:B---3--:R-:W-:Y:S05]  /*a820*/  @!P0 BRA `(.L_x_255) ;  /* 0xfffffffc00f08947 */ /* 0x008fea000383ffff */
.L_x_242:
[----:B------:R-:W-:Y:S05]  /*a830*/  BSYNC B0 ;  /* 0x0000000000007941 */ /* 0x000fea0003800000 */
.L_x_241:
[----:B------:R-:W-:Y:S05]  /*a840*/  EXIT ;  /* 0x000000000000794d */ /* 0x000fea0003800000 */
.L_x_18:
[----:B---3--:R3:W4:Y:S02]  /*a850*/  SYNCS.PHASECHK.TRANS64.TRYWAIT P1, [R3+URZ], R0 ;  /* 0x00000000030075a7 */ /* 0x008724000802017f */
[----:B----4-:R-:W-:Y:S05]  /*a860*/  @!P1 NANOSLEEP.SYNCS 0x989680 ;  /* 0x009896800000995d */ /* 0x010fea0003900000 */
[----:B------:R-:W4:Y:S02]  /*a870*/  @!P1 SYNCS.PHASECHK.TRANS64 P1, [R3+URZ], R0 ;  /* 0x00000000030095a7 */ /* 0x000f24000802007f */
[----:B----4-:R-:W-:Y:S05]  /*a880*/  @!P1 BRA `(.L_x_18) ;  /* 0xfffffffc00f09947 */ /* 0x010fea000383ffff */
[----:B------:R-:W-:Y:S05]  /*a890*/  BRA `(.L_x_17) ;  /* 0xffffff6800a87947 */ /* 0x000fea000383ffff */
.L_x_23:
[----:B-1----:R-:W-:-:S04]  /*a8a0*/  IMAD.U32 R4, RZ, RZ, UR8 ;  /* 0x00000008ff047e24 */ /* 0x002fc8000f8e00ff */
[----:B------:R1:W2:Y:S03]  /*a8b0*/  SYNCS.PHASECHK.TRANS64.TRYWAIT P1, [R4+URZ], R3 ;  /* 0x00000003040075a7 */ /* 0x0002a6000802017f */
[----:B--2---:R-:W-:Y:S05]  /*a8c0*/  @!P1 NANOSLEEP.SYNCS 0x989680 ;  /* 0x009896800000995d */ /* 0x004fea0003900000 */
[----:B------:R-:W2:Y:S02]  /*a8d0*/  @!P1 SYNCS.PHASECHK.TRANS64 P1, [R4+URZ], R3 ;  /* 0x00000003040095a7 */ /* 0x000ea4000802007f */
[----:B--2---:R-:W-:Y:S05]  /*a8e0*/  @!P1 BRA `(.L_x_23) ;  /* 0xfffffffc00ec9947 */ /* 0x004fea000383ffff */
[----:B------:R-:W-:Y:S05]  /*a8f0*/  BRA `(.L_x_22) ;  /* 0xffffff6c00787947 */ /* 0x000fea000383ffff */
.L_x_228:
[----:B------:R-:W-:Y:S01]  /*a900*/  BSSY B1, `(.L_x_256) ;  /* 0x0000006000017945 */ /* 0x000fe20003800000 */
[----:B------:R-:W-:-:S07]  /*a910*/  IMAD.MOV.U32 R15, RZ, RZ, -0x1 ;  /* 0xffffffffff0f7424 */ /* 0x000fce00078e00ff */
[----:B------:R-:W-:Y:S05]  /*a920*/  WARPSYNC.COLLECTIVE R15, `(.L_x_257) ;  /* 0x000000000f0c7348 */ /* 0x000fea0003c00000 */
[----:B------:R-:W-:Y:S02]  /*a930*/  ELECT P6, UR62, PT ;  /* 0x00000000003e782f */ /* 0x000fe400038c0000 */
[----:B------:R-:W-:Y:S01]  /*a940*/  MOV R14, UR62 ;  /* 0x0000003e000e7c02 */ /* 0x000fe20008000f00 */
[----:B------:R-:W-:Y:S10]  /*a950*/  ENDCOLLECTIVE ;  /* 0x000000000000791b */ /* 0x000ff40003800000 */
.L_x_257:
[----:B------:R-:W-:Y:S05]  /*a960*/  BSYNC B1 ;  /* 0x0000000000017941 */ /* 0x000fea0003800000 */
.L_x_256:
[----:B------:R-:W-:Y:S05]  /*a970*/  BRA `(.L_x_258) ;  /* 0xffffffec00287947 */ /* 0x000fea000383ffff */
.L_x_231:
[----:B0-----:R0:W1:Y:S02]  /*a980*/  SYNCS.PHASECHK.TRANS64.TRYWAIT P1, [R14+URZ+0x60], R7 ;  /* 0x000060070e0075a7 */ /* 0x001064000802017f */
[----:B-1----:R-:W-:Y:S05]  /*a990*/  @!P1 NANOSLEEP.SYNCS 0x989680 ;  /* 0x009896800000995d */ /* 0x002fea0003900000 */
[----:B------:R-:W1:Y:S02]  /*a9a0*/  @!P1 SYNCS.PHASECHK.TRANS64 P1, [R14+URZ+0x60], R7 ;  /* 0x000060070e0095a7 */ /* 0x000e64000802007f */
[----:B-1----:R-:W-:Y:S05]  /*a9b0*/  @!P1 BRA `(.L_x_231) ;  /* 0xfffffffc00f09947 */ /* 0x002fea000383ffff */
[----:B------:R-:W-:Y:S05]  /*a9c0*/  BRA `(.L_x_259) ;  /* 0xffffffec005c7947 */ /* 0x000fea000383ffff */
.L_x_240:
[----:B------:R-:W-:Y:S01]  /*a9d0*/  BSSY B0, `(.L_x_260) ;  /* 0x0000006000007945 */ /* 0x000fe20003800000 */
[----:B------:R-:W-:-:S07]  /*a9e0*/  IMAD.MOV.U32 R15, RZ, RZ, -0x1 ;  /* 0xffffffffff0f7424 */ /* 0x000fce00078e00ff */
[----:B------:R-:W-:Y:S05]  /*a9f0*/  WARPSYNC.COLLECTIVE R15, `(.L_x_261) ;  /* 0x000000000f0c7348 */ /* 0x000fea0003c00000 */
[----:B------:R-:W-:Y:S02]  /*aa00*/  ELECT P6, UR62, PT ;  /* 0x00000000003e782f */ /* 0x000fe400038c0000 */
[----:B------:R-:W-:Y:S01]  /*aa10*/  MOV R14, UR62 ;  /* 0x0000003e000e7c02 */ /* 0x000fe20008000f00 */
[----:B------:R-:W-:Y:S10]  /*aa20*/  ENDCOLLECTIVE ;  /* 0x000000000000791b */ /* 0x000ff40003800000 */
.L_x_261:
[----:B------:R-:W-:Y:S05]  /*aa30*/  BSYNC B0 ;  /* 0x0000000000007941 */ /* 0x000fea0003800000 */
.L_x_260:
[----:B------:R-:W-:Y:S05]  /*aa40*/  BRA `(.L_x_262) ;  /* 0xfffffff400ac7947 */ /* 0x000fea000383ffff */
.L_x_244:
[----:B0-----:R0:W1:Y:S02]  /*aa50*/  SYNCS.PHASECHK.TRANS64.TRYWAIT P0, [R7+URZ], R2 ;  /* 0x00000002070075a7 */ /* 0x001064000800017f */
[----:B-1----:R-:W-:Y:S05]  /*aa60*/  @!P0 NANOSLEEP.SYNCS 0x989680 ;  /* 0x009896800000895d */ /* 0x002fea0003900000 */
[----:B------:R-:W1:Y:S02]  /*aa70*/  @!P0 SYNCS.PHASECHK.TRANS64 P0, [R7+URZ], R2 ;  /* 0x00000002070085a7 */ /* 0x000e64000800007f */
[----:B-1----:R-:W-:Y:S05]  /*aa80*/  @!P0 BRA `(.L_x_244) ;  /* 0xfffffffc00f08947 */ /* 0x002fea000383ffff */
[----:B------:R-:W-:Y:S05]  /*aa90*/  BRA `(.L_x_263) ;  /* 0xfffffff400ec7947 */ /* 0x000fea000383ffff */
.L_x_245:
[----:B0-----:R0:W1:Y:S02]  /*aaa0*/  SYNCS.PHASECHK.TRANS64.TRYWAIT P0, [R9+URZ], R4 ;  /* 0x00000004090075a7 */ /* 0x001064000800017f */
[----:B-1----:R-:W-:Y:S05]  /*aab0*/  @!P0 NANOSLEEP.SYNCS 0x989680 ;  /* 0x009896800000895d */ /* 0x002fea0003900000 */
[----:B------:R-:W1:Y:S02]  /*aac0*/  @!P0 SYNCS.PHASECHK.TRANS64 P0, [R9+URZ], R4 ;  /* 0x00000004090085a7 */ /* 0x000e64000800007f */
[----:B-1----:R-:W-:Y:S05]  /*aad0*/  @!P0 BRA `(.L_x_245) ;  /* 0xfffffffc00f08947 */ /* 0x002fea000383ffff */
[----:B------:R-:W-:Y:S05]  /*aae0*/  BRA `(.L_x_264) ;  /* 0xfffffff400fc7947 */ /* 0x000fea000383ffff */
.L_x_246:
[----:B0-----:R0:W1:Y:S02]  /*aaf0*/  SYNCS.PHASECHK.TRANS64.TRYWAIT P0, [R6+URZ], R5 ;  /* 0x00000005060075a7 */ /* 0x001064000800017f */
[----:B-1----:R-:W-:Y:S05]  /*ab00*/  @!P0 NANOSLEEP.SYNCS 0x989680 ;  /* 0x009896800000895d */ /* 0x002fea0003900000 */
[----:B------:R-:W1:Y:S02]  /*ab10*/  @!P0 SYNCS.PHASECHK.TRANS64 P0, [R6+URZ], R5 ;  /* 0x00000005060085a7 */ /* 0x000e64000800007f */
[----:B-1----:R-:W-:Y:S05]  /*ab20*/  @!P0 BRA `(.L_x_246) ;  /* 0xfffffffc00f08947 */ /* 0x002fea000383ffff */
[----:B------:R-:W-:Y:S05]  /*ab30*/  BRA `(.L_x_265) ;  /* 0xfffffff8000c7947 */ /* 0x000fea000383ffff */
.L_x_247:
[----:B0-----:R0:W1:Y:S02]  /*ab40*/  SYNCS.PHASECHK.TRANS64.TRYWAIT P0, [R9+URZ], R4 ;  /* 0x00000004090075a7 */ /* 0x001064000800017f */
[----:B-1----:R-:W-:Y:S05]  /*ab50*/  @!P0 NANOSLEEP.SYNCS 0x989680 ;  /* 0x009896800000895d */ /* 0x002fea0003900000 */
[----:B------:R-:W1:Y:S02]  /*ab60*/  @!P0 SYNCS.PHASECHK.TRANS64 P0, [R9+URZ], R4 ;  /* 0x00000004090085a7 */ /* 0x000e64000800007f */
[----:B-1----:R-:W-:Y:S05]  /*ab70*/  @!P0 BRA `(.L_x_247) ;  /* 0xfffffffc00f08947 */ /* 0x002fea000383ffff */
[----:B------:R-:W-:Y:S05]  /*ab80*/  BRA `(.L_x_266) ;  /* 0xfffffff8001c7947 */ /* 0x000fea000383ffff */
.L_x_248:
[----:B0-----:R0:W1:Y:S02]  /*ab90*/  SYNCS.PHASECHK.TRANS64.TRYWAIT P0, [R6+URZ], R5 ;  /* 0x00000005060075a7 */ /* 0x001064000800017f */
[----:B-1----:R-:W-:Y:S05]  /*aba0*/  @!P0 NANOSLEEP.SYNCS 0x989680 ;  /* 0x009896800000895d */ /* 0x002fea0003900000 */
[----:B------:R-:W1:Y:S02]  /*abb0*/  @!P0 SYNCS.PHASECHK.TRANS64 P0, [R6+URZ], R5 ;  /* 0x00000005060085a7 */ /* 0x000e64000800007f */
[----:B-1----:R-:W-:Y:S05]  /*abc0*/  @!P0 BRA `(.L_x_248) ;  /* 0xfffffffc00f08947 */ /* 0x002fea000383ffff */
[----:B------:R-:W-:Y:S05]  /*abd0*/  BRA `(.L_x_267) ;  /* 0xfffffff8002c7947 */ /* 0x000fea000383ffff */
.L_x_249:
[----:B0-----:R0:W1:Y:S02]  /*abe0*/  SYNCS.PHASECHK.TRANS64.TRYWAIT P0, [R9+URZ], R4 ;  /* 0x00000004090075a7 */ /* 0x001064000800017f */
[----:B-1----:R-:W-:Y:S05]  /*abf0*/  @!P0 NANOSLEEP.SYNCS 0x989680 ;  /* 0x009896800000895d */ /* 0x002fea0003900000 */
[----:B------:R-:W1:Y:S02]  /*ac00*/  @!P0 SYNCS.PHASECHK.TRANS64 P0, [R9+URZ], R4 ;  /* 0x00000004090085a7 */ /* 0x000e64000800007f */
[----:B-1----:R-:W-:Y:S05]  /*ac10*/  @!P0 BRA `(.L_x_249) ;  /* 0xfffffffc00f08947 */ /* 0x002fea000383ffff */
[----:B------:R-:W-:Y:S05]  /*ac20*/  BRA `(.L_x_268) ;  /* 0xfffffff8003c7947 */ /* 0x000fea000383ffff */
.L_x_250:
[----:B0-----:R0:W1:Y:S02]  /*ac30*/  SYNCS.PHASECHK.TRANS64.TRYWAIT P0, [R6+URZ], R5 ;  /* 0x00000005060075a7 */ /* 0x001064000800017f */
[----:B-1----:R-:W-:Y:S05]  /*ac40*/  @!P0 NANOSLEEP.SYNCS 0x989680 ;  /* 0x009896800000895d */ /* 0x002fea0003900000 */
[----:B------:R-:W1:Y:S02]  /*ac50*/  @!P0 SYNCS.PHASECHK.TRANS64 P0, [R6+URZ], R5 ;  /* 0x00000005060085a7 */ /* 0x000e64000800007f */
[----:B-1----:R-:W-:Y:S05]  /*ac60*/  @!P0 BRA `(.L_x_250) ;  /* 0xfffffffc00f08947 */ /* 0x002fea000383ffff */
[----:B------:R-:W-:Y:S05]  /*ac70*/  BRA `(.L_x_269) ;  /* 0xfffffff8004c7947 */ /* 0x000fea000383ffff */
.L_x_251:
[----:B0-----:R0:W1:Y:S02]  /*ac80*/  SYNCS.PHASECHK.TRANS64.TRYWAIT P0, [R9+URZ], R4 ;  /* 0x00000004090075a7 */ /* 0x001064000800017f */
[----:B-1----:R-:W-:Y:S05]  /*ac90*/  @!P0 NANOSLEEP.SYNCS 0x989680 ;  /* 0x009896800000895d */ /* 0x002fea0003900000 */
[----:B------:R-:W1:Y:S02]  /*aca0*/  @!P0 SYNCS.PHASECHK.TRANS64 P0, [R9+URZ], R4 ;  /* 0x00000004090085a7 */ /* 0x000e64000800007f */
[----:B-1----:R-:W-:Y:S05]  /*acb0*/  @!P0 BRA `(.L_x_251) ;  /* 0xfffffffc00f08947 */ /* 0x002fea000383ffff */
[----:B------:R-:W-:Y:S05]  /*acc0*/  BRA `(.L_x_270) ;  /* 0xfffffff8005c7947 */ /* 0x000fea000383ffff */
.L_x_252:
[----:B0-----:R0:W1:Y:S02]  /*acd0*/  SYNCS.PHASECHK.TRANS64.TRYWAIT P0, [R6+URZ], R5 ;  /* 0x00000005060075a7 */ /* 0x001064000800017f */
[----:B-1----:R-:W-:Y:S05]  /*ace0*/  @!P0 NANOSLEEP.SYNCS 0x989680 ;  /* 0x009896800000895d */ /* 0x002fea0003900000 */
[----:B------:R-:W1:Y:S02]  /*acf0*/  @!P0 SYNCS.PHASECHK.TRANS64 P0, [R6+URZ], R5 ;  /* 0x00000005060085a7 */ /* 0x000e64000800007f */
[----:B-1----:R-:W-:Y:S05]  /*ad00*/  @!P0 BRA `(.L_x_252) ;  /* 0xfffffffc00f08947 */ /* 0x002fea000383ffff */
[----:B------:R-:W-:Y:S05]  /*ad10*/  BRA `(.L_x_271) ;  /* 0xfffffff8006c7947 */ /* 0x000fea000383ffff */
.L_x_253:
[----:B0-----:R0:W1:Y:S02]  /*ad20*/  SYNCS.PHASECHK.TRANS64.TRYWAIT P0, [R9+URZ], R4 ;  /* 0x00000004090075a7 */ /* 0x001064000800017f */
[----:B-1----:R-:W-:Y:S05]  /*ad30*/  @!P0 NANOSLEEP.SYNCS 0x989680 ;  /* 0x009896800000895d */ /* 0x002fea0003900000 */
[----:B------:R-:W1:Y:S02]  /*ad40*/  @!P0 SYNCS.PHASECHK.TRANS64 P0, [R9+URZ], R4 ;  /* 0x00000004090085a7 */ /* 0x000e64000800007f */
[----:B-1----:R-:W-:Y:S05]  /*ad50*/  @!P0 BRA `(.L_x_253) ;  /* 0xfffffffc00f08947 */ /* 0x002fea000383ffff */
[----:B------:R-:W-:Y:S05]  /*ad60*/  BRA `(.L_x_272) ;  /* 0xfffffff8007c7947 */ /* 0x000fea000383ffff */
.L_x_254:
[----:B-1----:R1:W2:Y:S02]  /*ad70*/  SYNCS.PHASECHK.TRANS64.TRYWAIT P0, [R6+URZ], R5 ;  /* 0x00000005060075a7 */ /* 0x0022a4000800017f */
[----:B--2---:R-:W-:Y:S05]  /*ad80*/  @!P0 NANOSLEEP.SYNCS 0x989680 ;  /* 0x009896800000895d */ /* 0x004fea0003900000 */
[----:B------:R-:W2:Y:S02]  /*ad90*/  @!P0 SYNCS.PHASECHK.TRANS64 P0, [R6+URZ], R5 ;  /* 0x00000005060085a7 */ /* 0x000ea4000800007f */
[----:B--2---:R-:W-:Y:S05]  /*ada0*/  @!P0 BRA `(.L_x_254) ;  /* 0xfffffffc00f08947 */ /* 0x004fea000383ffff */
[----:B------:R-:W-:Y:S05]  /*adb0*/  BRA `(.L_x_273) ;  /* 0xfffffff800847947 */ /* 0x000fea000383ffff */
.L_x_274:
[----:B------:R-:W-:-:S00]  /*adc0*/  BRA `(.L_x_274) ;  /* 0xfffffffc00fc7947 */ /* 0x000fc0000383ffff */
[----:B------:R-:W-:-:S00]  /*add0*/  NOP ;  /* 0x0000000000007918 */ /* 0x000fc00000000000 */
        /* <DEDUP_REMOVED lines=10> */
.L_x_275:


//--------------------- .nv.global.init           --------------------------
	.section	.nv.global.init,"aw",@progbits
.nv.global.init:
	.type		$str$22,@object
	.size		$str$22,($str$23 - $str$22)
$str$22:
        /*0000*/ 	.byte	0x6b, 0x5f, 0x74, 0x69, 0x6c, 0x65, 0x5f, 0x63, 0x6f, 0x75, 0x6e, 0x74, 0x20, 0x3e, 0x3d, 0x20
        /*0010*/ 	.byte	0x31, 0x00
	.type		$str$23,@object
	.size		$str$23,(__unnamed_1 - $str$23)
$str$23:
        /*0012*/ 	.byte	0x2f, 0x74, 0x6d, 0x70, 0x2f, 0x63, 0x75, 0x74, 0x6c, 0x61, 0x73, 0x73, 0x5f, 0x73, 0x77, 0x65
        /*0022*/ 	.byte	0x65, 0x70, 0x5f, 0x73, 0x72, 0x63, 0x2f, 0x69, 0x6e, 0x63, 0x6c, 0x75, 0x64, 0x65, 0x2f, 0x63
        /*0032*/ 	.byte	0x75, 0x74, 0x6c, 0x61, 0x73, 0x73, 0x2f, 0x67, 0x65, 0x6d, 0x6d, 0x2f, 0x63, 0x6f, 0x6c, 0x6c
        /*0042*/ 	.byte	0x65, 0x63, 0x74, 0x69, 0x76, 0x65, 0x2f, 0x73, 0x6d, 0x39, 0x30, 0x5f, 0x6d, 0x6d, 0x61, 0x5f
        /*0052*/ 	.byte	0x74, 0x6d, 0x61, 0x5f, 0x67, 0x6d, 0x6d, 0x61, 0x5f, 0x73, 0x73, 0x5f, 0x77, 0x61, 0x72, 0x70
        /*0062*/ 	.byte	0x73, 0x70, 0x65, 0x63, 0x69, 0x61, 0x6c, 0x69, 0x7a, 0x65, 0x64, 0x2e, 0x68, 0x70, 0x70, 0x00
	.type		__unnamed_1,@object
	.size		__unnamed_1,(.L_0 - __unnamed_1)
__unnamed_1:
        /*0072*/ 	.byte	0x76, 0x6f, 0x69, 0x64, 0x20, 0x63, 0x75, 0x74, 0x6c, 0x61, 0x73, 0x73, 0x3a, 0x3a, 0x67, 0x65
        /* <DEDUP_REMOVED lines=179> */
        /*0bb2*/ 	.byte	0x3a, 0x69, 0x64, 0x65, 0x6e, 0x74, 0x69, 0x74, 0x79, 0x5d, 0x00
.L_0:


//--------------------- .nv.shared._ZN7cutlass13device_kernelINS_4gemm6kernel13GemmUniversalIN4cute5tupleIJiiiiEEENS1_10collective13CollectiveMmaINS1_34MainloopSm90TmaGmmaWarpSpecializedILi12ENS5_IJNS4_1CILi1EEESB_SB_EEENS1_35KernelTmaWarpSpecializedCooperativeEEENS5_IJNSA_ILi192EEENSA_ILi96EEENSA_ILi32EEEEEENS_6half_tENS5_IJlSB_lEEESJ_SK_NS4_8TiledMMAINS4_8MMA_AtomIJNS4_4SM904GMMA25MMA_64x96x16_F32F16F16_SSILNSO_5MajorE0ELSQ_0ELNSO_7ScaleInE1ELSR_1EEEEEENS4_6LayoutINS5_IJNSA_ILi2EEESB_SB_EEENS5_IJSB_NSA_ILi0EEESX_EEEEENS5_IJNS4_10UnderscoreES10_S10_EEEEENS4_13SM90_TMA_LOADENS4_14ComposedLayoutINS4_7SwizzleILi2ELi4ELi3EEENS4_18smem_ptr_flag_bitsILi16EEENSU_INS5_IJNSA_ILi8EEESH_EEENS5_IJSH_SB_EEEEEEEvNS4_8identityES13_S1D_vS1E_EENS_8epilogue10collective6detail29Sm90TmaWarpSpecializedAdapterINS1H_15DefaultEpilogueISJ_SK_SK_NS1G_6thread17LinearCombinationISJ_Li1EffLNS1L_9ScaleType4KindE0ELNS_15FloatRoundStyleE2ESJ_EENS1_15EpilogueDefaultEEEEEvvEEEEvNT_6ParamsE --------------------------
	.section	.nv.shared._ZN7cutlass13device_kernelINS_4gemm6kernel13GemmUniversalIN4cute5tupleIJiiiiEEENS1_10collective13CollectiveMmaINS1_34MainloopSm90TmaGmmaWarpSpecializedILi12ENS5_IJNS4_1CILi1EEESB_SB_EEENS1_35KernelTmaWarpSpecializedCooperativeEEENS5_IJNSA_ILi192EEENSA_ILi96EEENSA_ILi32EEEEEENS_6half_tENS5_IJlSB_lEEESJ_SK_NS4_8TiledMMAINS4_8MMA_AtomIJNS4_4SM904GMMA25MMA_64x96x16_F32F16F16_SSILNSO_5MajorE0ELSQ_0ELNSO_7ScaleInE1ELSR_1EEEEEENS4_6LayoutINS5_IJNSA_ILi2EEESB_SB_EEENS5_IJSB_NSA_ILi0EEESX_EEEEENS5_IJNS4_10UnderscoreES10_S10_EEEEENS4_13SM90_TMA_LOADENS4_14ComposedLayoutINS4_7SwizzleILi2ELi4ELi3EEENS4_18smem_ptr_flag_bitsILi16EEENSU_INS5_IJNSA_ILi8EEESH_EEENS5_IJSH_SB_EEEEEEEvNS4_8identityES13_S1D_vS1E_EENS_8epilogue10collective6detail29Sm90TmaWarpSpecializedAdapterINS1H_15DefaultEpilogueISJ_SK_SK_NS1G_6thread17LinearCombinationISJ_Li1EffLNS1L_9ScaleType4KindE0ELNS_15FloatRoundStyleE2ESJ_EENS1_15EpilogueDefaultEEEEEvvEEEEvNT_6ParamsE,"aw",@nobits
	.sectionflags	@""
	.align	16
	.zero		1024


//--------------------- .nv.shared.reserved.0     --------------------------
	.section	.nv.shared.reserved.0,"aw",@nobits
	.weak		__nv_reservedSMEM_offset_0_alias
	.size		__nv_reservedSMEM_offset_0_alias, 0, 0
	.other		__nv_reservedSMEM_offset_0_alias,@"STO_CUDA_RESERVED_SHARED STV_DEFAULT"
__nv_reservedSMEM_offset_0_alias:
	.zero		0


//--------------------- .nv.global                --------------------------
	.section	.nv.global,"aw",@nobits
.nv.global:
	.type		_ZN40_INTERNAL_4f80a4a2_4_k_cu_52d59d6f_166204cute1_E,@object
	.size		_ZN40_INTERNAL_4f80a4a2_4_k_cu_52d59d6f_166204cute1_E,(_ZN40_INTERNAL_4f80a4a2_4_k_cu_52d59d6f_166204cuda3std3__45__cpo6cbeginE - _ZN40_INTERNAL_4f80a4a2_4_k_cu_52d59d6f_166204cute1_E)
_ZN40_INTERNAL_4f80a4a2_4_k_cu_52d59d6f_166204cute1_E:
	.zero		1
	.type		_ZN40_INTERNAL_4f80a4a2_4_k_cu_52d59d6f_166204cuda3std3__45__cpo6cbeginE,@object
	.size		_ZN40_INTERNAL_4f80a4a2_4_k_cu_52d59d6f_166204cuda3std3__45__cpo6cbeginE,(_ZN40_INTERNAL_4f80a4a2_4_k_cu_52d59d6f_166204cuda3std3__48in_placeE - _ZN40_INTERNAL_4f80a4a2_4_k_cu_52d59d6f_166204cuda3std3__45__cpo6cbeginE)
_ZN40_INTERNAL_4f80a4a2_4_k_cu_52d59d6f_166204cuda3std3__45__cpo6cbeginE:
	.zero		1
	.type		_ZN40_INTERNAL_4f80a4a2_4_k_cu_52d59d6f_166204cuda3std3__48in_placeE,@object
	.size		_ZN40_INTERNAL_4f80a4a2_4_k_cu_52d59d6f_166204cuda3std3__48in_placeE,(_ZN40_INTERNAL_4f80a4a2_4_k_cu_52d59d6f_166204cuda3std6ranges3__45__cpo9iter_moveE - _ZN40_INTERNAL_4f80a4a2_4_k_cu_52d59d6f_166204cuda3std3__48in_placeE)
_ZN40_INTERNAL_4f80a4a2_4_k_cu_52d59d6f_166204cuda3std3__48in_placeE:
	.zero		1
	.type		_ZN40_INTERNAL_4f80a4a2_4_k_cu_52d59d6f_166204cuda3std6ranges3__45__cpo9iter_moveE,@object
	.size		_ZN40_INTERNAL_4f80a4a2_4_k_cu_52d59d6f_166204cuda3std6ranges3__45__cpo9iter_moveE,(_ZN40_INTERNAL_4f80a4a2_4_k_cu_52d59d6f_166204cuda3std3__45__cpo5beginE - _ZN40_INTERNAL_4f80a4a2_4_k_cu_52d59d6f_166204cuda3std6ranges3__45__cpo9iter_moveE)
_ZN40_INTERNAL_4f80a4a2_4_k_cu_52d59d6f_166204cuda3std6ranges3__45__cpo9iter_moveE:
	.zero		1
	.type		_ZN40_INTERNAL_4f80a4a2_4_k_cu_52d59d6f_166204cuda3std3__45__cpo5beginE,@object
	.size		_ZN40_INTERNAL_4f80a4a2_4_k_cu_52d59d6f_166204cuda3std3__45__cpo5beginE,(_ZN40_INTERNAL_4f80a4a2_4_k_cu_52d59d6f_166204cuda3std3__442_GLOBAL__N__4f80a4a2_4_k_cu_52d59d6f_166206ignoreE - _ZN40_INTERNAL_4f80a4a2_4_k_cu_52d59d6f_166204cuda3std3__45__cpo5beginE)
_ZN40_INTERNAL_4f80a4a2_4_k_cu_52d59d6f_166204cuda3std3__45__cpo5beginE:
	.zero		1
	.type		_ZN40_INTERNAL_4f80a4a2_4_k_cu_52d59d6f_166204cuda3std3__442_GLOBAL__N__4f80a4a2_4_k_cu_52d59d6f_166206ignoreE,@object
	.size		_ZN40_INTERNAL_4f80a4a2_4_k_cu_52d59d6f_166204cuda3std3__442_GLOBAL__N__4f80a4a2_4_k_cu_52d59d6f_166206ignoreE,(_ZN40_INTERNAL_4f80a4a2_4_k_cu_52d59d6f_166204cute7productE - _ZN40_INTERNAL_4f80a4a2_4_k_cu_52d59d6f_166204cuda3std3__442_GLOBAL__N__4f80a4a2_4_k_cu_52d59d6f_166206ignoreE)
_ZN40_INTERNAL_4f80a4a2_4_k_cu_52d59d6f_166204cuda3std3__442_GLOBAL__N__4f80a4a2_4_k_cu_52d59d6f_166206ignoreE:
	.zero		1
	.type		_ZN40_INTERNAL_4f80a4a2_4_k_cu_52d59d6f_166204cute7productE,@object
	.size		_ZN40_INTERNAL_4f80a4a2_4_k_cu_52d59d6f_166204cute7productE,(_ZN40_INTERNAL_4f80a4a2_4_k_cu_52d59d6f_166204cuda3std3__45__cpo3endE - _ZN40_INTERNAL_4f80a4a2_4_k_cu_52d59d6f_166204cute7productE)
_ZN40_INTERNAL_4f80a4a2_4_k_cu_52d59d6f_166204cute7productE:
	.zero		1
	.type		_ZN40_INTERNAL_4f80a4a2_4_k_cu_52d59d6f_166204cuda3std3__45__cpo3endE,@object
	.size		_ZN40_INTERNAL_4f80a4a2_4_k_cu_52d59d6f_166204cuda3std3__45__cpo3endE,(_ZN40_INTERNAL_4f80a4a2_4_k_cu_52d59d6f_166204cuda3std3__419piecewise_constructE - _ZN40_INTERNAL_4f80a4a2_4_k_cu_52d59d6f_166204cuda3std3__45__cpo3endE)
_ZN40_INTERNAL_4f80a4a2_4_k_cu_52d59d6f_166204cuda3std3__45__cpo3endE:
	.zero		1
	.type		_ZN40_INTERNAL_4f80a4a2_4_k_cu_52d59d6f_166204cuda3std3__419piecewise_constructE,@object
	.size		_ZN40_INTERNAL_4f80a4a2_4_k_cu_52d59d6f_166204cuda3std3__419piecewise_constructE,(_ZN40_INTERNAL_4f80a4a2_4_k_cu_52d59d6f_166204cuda3std3__45__cpo4cendE - _ZN40_INTERNAL_4f80a4a2_4_k_cu_52d59d6f_166204cuda3std3__419piecewise_constructE)
_ZN40_INTERNAL_4f80a4a2_4_k_cu_52d59d6f_166204cuda3std3__419piecewise_constructE:
	.zero		1
	.type		_ZN40_INTERNAL_4f80a4a2_4_k_cu_52d59d6f_166204cuda3std3__45__cpo4cendE,@object
	.size		_ZN40_INTERNAL_4f80a4a2_4_k_cu_52d59d6f_166204cuda3std3__45__cpo4cendE,(_ZN40_INTERNAL_4f80a4a2_4_k_cu_52d59d6f_166204cuda3std6ranges3__45__cpo4swapE - _ZN40_INTERNAL_4f80a4a2_4_k_cu_52d59d6f_166204cuda3std3__45__cpo4cendE)
_ZN40_INTERNAL_4f80a4a2_4_k_cu_52d59d6f_166204cuda3std3__45__cpo4cendE:
	.zero		1
	.type		_ZN40_INTERNAL_4f80a4a2_4_k_cu_52d59d6f_166204cuda3std6ranges3__45__cpo4swapE,@object
	.size		_ZN40_INTERNAL_4f80a4a2_4_k_cu_52d59d6f_166204cuda3std6ranges3__45__cpo4swapE,(.L_8 - _ZN40_INTERNAL_4f80a4a2_4_k_cu_52d59d6f_166204cuda3std6ranges3__45__cpo4swapE)
_ZN40_INTERNAL_4f80a4a2_4_k_cu_52d59d6f_166204cuda3std6ranges3__45__cpo4swapE:
	.zero		1
.L_8:


//--------------------- .nv.constant0._ZN7cutlass13device_kernelINS_4gemm6kernel13GemmUniversalIN4cute5tupleIJiiiiEEENS1_10collective13CollectiveMmaINS1_34MainloopSm90TmaGmmaWarpSpecializedILi12ENS5_IJNS4_1CILi1EEESB_SB_EEENS1_35KernelTmaWarpSpecializedCooperativeEEENS5_IJNSA_ILi192EEENSA_ILi96EEENSA_ILi32EEEEEENS_6half_tENS5_IJlSB_lEEESJ_SK_NS4_8TiledMMAINS4_8MMA_AtomIJNS4_4SM904GMMA25MMA_64x96x16_F32F16F16_SSILNSO_5MajorE0ELSQ_0ELNSO_7ScaleInE1ELSR_1EEEEEENS4_6LayoutINS5_IJNSA_ILi2EEESB_SB_EEENS5_IJSB_NSA_ILi0EEESX_EEEEENS5_IJNS4_10UnderscoreES10_S10_EEEEENS4_13SM90_TMA_LOADENS4_14ComposedLayoutINS4_7SwizzleILi2ELi4ELi3EEENS4_18smem_ptr_flag_bitsILi16EEENSU_INS5_IJNSA_ILi8EEESH_EEENS5_IJSH_SB_EEEEEEEvNS4_8identityES13_S1D_vS1E_EENS_8epilogue10collective6detail29Sm90TmaWarpSpecializedAdapterINS1H_15DefaultEpilogueISJ_SK_SK_NS1G_6thread17LinearCombinationISJ_Li1EffLNS1L_9ScaleType4KindE0ELNS_15FloatRoundStyleE2ESJ_EENS1_15EpilogueDefaultEEEEEvvEEEEvNT_6ParamsE --------------------------
	.section	.nv.constant0._ZN7cutlass13device_kernelINS_4gemm6kernel13GemmUniversalIN4cute5tupleIJiiiiEEENS1_10collective13CollectiveMmaINS1_34MainloopSm90TmaGmmaWarpSpecializedILi12ENS5_IJNS4_1CILi1EEESB_SB_EEENS1_35KernelTmaWarpSpecializedCooperativeEEENS5_IJNSA_ILi192EEENSA_ILi96EEENSA_ILi32EEEEEENS_6half_tENS5_IJlSB_lEEESJ_SK_NS4_8TiledMMAINS4_8MMA_AtomIJNS4_4SM904GMMA25MMA_64x96x16_F32F16F16_SSILNSO_5MajorE0ELSQ_0ELNSO_7ScaleInE1ELSR_1EEEEEENS4_6LayoutINS5_IJNSA_ILi2EEESB_SB_EEENS5_IJSB_NSA_ILi0EEESX_EEEEENS5_IJNS4_10UnderscoreES10_S10_EEEEENS4_13SM90_TMA_LOADENS4_14ComposedLayoutINS4_7SwizzleILi2ELi4ELi3EEENS4_18smem_ptr_flag_bitsILi16EEENSU_INS5_IJNSA_ILi8EEESH_EEENS5_IJSH_SB_EEEEEEEvNS4_8identityES13_S1D_vS1E_EENS_8epilogue10collective6detail29Sm90TmaWarpSpecializedAdapterINS1H_15DefaultEpilogueISJ_SK_SK_NS1G_6thread17LinearCombinationISJ_Li1EffLNS1L_9ScaleType4KindE0ELNS_15FloatRoundStyleE2ESJ_EENS1_15EpilogueDefaultEEEEEvvEEEEvNT_6ParamsE,"a",@progbits
	.sectionflags	@""
	.align	4
.nv.constant0._ZN7cutlass13device_kernelINS_4gemm6kernel13GemmUniversalIN4cute5tupleIJiiiiEEENS1_10collective13CollectiveMmaINS1_34MainloopSm90TmaGmmaWarpSpecializedILi12ENS5_IJNS4_1CILi1EEESB_SB_EEENS1_35KernelTmaWarpSpecializedCooperativeEEENS5_IJNSA_ILi192EEENSA_ILi96EEENSA_ILi32EEEEEENS_6half_tENS5_IJlSB_lEEESJ_SK_NS4_8TiledMMAINS4_8MMA_AtomIJNS4_4SM904GMMA25MMA_64x96x16_F32F16F16_SSILNSO_5MajorE0ELSQ_0ELNSO_7ScaleInE1ELSR_1EEEEEENS4_6LayoutINS5_IJNSA_ILi2EEESB_SB_EEENS5_IJSB_NSA_ILi0EEESX_EEEEENS5_IJNS4_10UnderscoreES10_S10_EEEEENS4_13SM90_TMA_LOADENS4_14ComposedLayoutINS4_7SwizzleILi2ELi4ELi3EEENS4_18smem_ptr_flag_bitsILi16EEENSU_INS5_IJNSA_ILi8EEESH_EEENS5_IJSH_SB_EEEEEEEvNS4_8identityES13_S1D_vS1E_EENS_8epilogue10collective6detail29Sm90TmaWarpSpecializedAdapterINS1H_15DefaultEpilogueISJ_SK_SK_NS1G_6thread17LinearCombinationISJ_Li1EffLNS1L_9ScaleType4KindE0ELNS_15FloatRoundStyleE2ESJ_EENS1_15EpilogueDefaultEEEEEvvEEEEvNT_6ParamsE:
	.zero		1664


//--------------------- SYMBOLS --------------------------

	.type		.nv.reservedSmem.offset0,@object
	.size		.nv.reservedSmem.offset0,0x4
	.type		__assertfail,@function
